	.headerflags	@"EF_CUDA_TEXMODE_UNIFIED EF_CUDA_64BIT_ADDRESS EF_CUDA_ACCELERATORS EF_CUDA_SM90 EF_CUDA_VIRTUAL_SM(EF_CUDA_SM90)"
	.elftype	@"ET_EXEC"


//--------------------- .nv.info                  --------------------------
	.section	.nv.info,"",@"SHT_CUDA_INFO"
	.align	4


	//----- nvinfo : EIATTR_REGCOUNT
	.align		4
        /*0000*/ 	.byte	0x04, 0x2f
        /*0002*/ 	.short	(.L_3 - .L_2)
	.align		4
.L_2:
        /*0004*/ 	.word	index@(l2norm_fwd_kernel)
        /*0008*/ 	.word	0x00000040


	//----- nvinfo : EIATTR_FRAME_SIZE
	.align		4
.L_3:
        /*000c*/ 	.byte	0x04, 0x11
        /*000e*/ 	.short	(.L_5 - .L_4)
	.align		4
.L_4:
        /*0010*/ 	.word	index@(l2norm_fwd_kernel)
        /*0014*/ 	.word	0x00000000


	//----- nvinfo : EIATTR_MIN_STACK_SIZE
	.align		4
.L_5:
        /*0018*/ 	.byte	0x04, 0x12
        /*001a*/ 	.short	(.L_7 - .L_6)
	.align		4
.L_6:
        /*001c*/ 	.word	index@(l2norm_fwd_kernel)
        /*0020*/ 	.word	0x00000000
.L_7:


//--------------------- .nv.info.l2norm_fwd_kernel --------------------------
	.section	.nv.info.l2norm_fwd_kernel,"",@"SHT_CUDA_INFO"
	.sectionflags	@""
	.align	4


	//----- nvinfo : EIATTR_CUDA_API_VERSION
	.align		4
        /*0000*/ 	.byte	0x04, 0x37
        /*0002*/ 	.short	(.L_9 - .L_8)
.L_8:
        /*0004*/ 	.word	0x00000080


	//----- nvinfo : EIATTR_KPARAM_INFO
	.align		4
.L_9:
        /*0008*/ 	.byte	0x04, 0x17
        /*000a*/ 	.short	(.L_11 - .L_10)
.L_10:
        /*000c*/ 	.word	0x00000000
        /*0010*/ 	.short	0x0004
        /*0012*/ 	.short	0x0020
        /*0014*/ 	.byte	0x00, 0xf4, 0x21, 0x00


	//----- nvinfo : EIATTR_KPARAM_INFO
	.align		4
.L_11:
        /*0018*/ 	.byte	0x04, 0x17
        /*001a*/ 	.short	(.L_13 - .L_12)
.L_12:
        /*001c*/ 	.word	0x00000000
        /*0020*/ 	.short	0x0003
        /*0022*/ 	.short	0x0018
        /*0024*/ 	.byte	0x00, 0xf0, 0x11, 0x00


	//----- nvinfo : EIATTR_KPARAM_INFO
	.align		4
.L_13:
        /*0028*/ 	.byte	0x04, 0x17
        /*002a*/ 	.short	(.L_15 - .L_14)
.L_14:
        /*002c*/ 	.word	0x00000000
        /*0030*/ 	.short	0x0002
        /*0032*/ 	.short	0x0010
        /*0034*/ 	.byte	0x00, 0xf4, 0x21, 0x00


	//----- nvinfo : EIATTR_KPARAM_INFO
	.align		4
.L_15:
        /*0038*/ 	.byte	0x04, 0x17
        /*003a*/ 	.short	(.L_17 - .L_16)
.L_16:
        /*003c*/ 	.word	0x00000000
        /*0040*/ 	.short	0x0001
        /*0042*/ 	.short	0x0008
        /*0044*/ 	.byte	0x00, 0xf4, 0x21, 0x00


	//----- nvinfo : EIATTR_KPARAM_INFO
	.align		4
.L_17:
        /*0048*/ 	.byte	0x04, 0x17
        /*004a*/ 	.short	(.L_19 - .L_18)
.L_18:
        /*004c*/ 	.word	0x00000000
        /*0050*/ 	.short	0x0000
        /*0052*/ 	.short	0x0000
        /*0054*/ 	.byte	0x00, 0xf4, 0x21, 0x00


	//----- nvinfo : EIATTR_SPARSE_MMA_MASK
	.align		4
.L_19:
        /*0058*/ 	.byte	0x03, 0x50
        /*005a*/ 	.short	0x0000


	//----- nvinfo : EIATTR_MAXREG_COUNT
	.align		4
        /*005c*/ 	.byte	0x03, 0x1b
        /*005e*/ 	.short	0x00ff


	//----- nvinfo : EIATTR_COOP_GROUP_MASK_REGIDS
	.align		4
        /*0060*/ 	.byte	0x04, 0x29
        /*0062*/ 	.short	(.L_21 - .L_20)


	//   ....[0]....
.L_20:
        /*0064*/ 	.word	0xffffffff


	//   ....[1]....
        /*0068*/ 	.word	0xffffffff


	//   ....[2]....
        /*006c*/ 	.word	0xffffffff


	//   ....[3]....
        /*0070*/ 	.word	0xffffffff


	//   ....[4]....
        /*0074*/ 	.word	0xffffffff


	//   ....[5]....
        /*0078*/ 	.word	0xffffffff


	//   ....[6]....
        /*007c*/ 	.word	0xffffffff


	//   ....[7]....
        /*0080*/ 	.word	0xffffffff


	//   ....[8]....
        /*0084*/ 	.word	0xffffffff


	//   ....[9]....
        /*0088*/ 	.word	0xffffffff


	//   ....[10]....
        /*008c*/ 	.word	0xffffffff


	//   ....[11]....
        /*0090*/ 	.word	0xffffffff


	//   ....[12]....
        /*0094*/ 	.word	0xffffffff


	//   ....[13]....
        /*0098*/ 	.word	0xffffffff


	//   ....[14]....
        /*009c*/ 	.word	0xffffffff


	//   ....[15]....
        /*00a0*/ 	.word	0xffffffff


	//   ....[16]....
        /*00a4*/ 	.word	0xffffffff


	//   ....[17]....
        /*00a8*/ 	.word	0xffffffff


	//   ....[18]....
        /*00ac*/ 	.word	0xffffffff


	//   ....[19]....
        /*00b0*/ 	.word	0xffffffff


	//   ....[20]....
        /*00b4*/ 	.word	0xffffffff


	//   ....[21]....
        /*00b8*/ 	.word	0xffffffff


	//   ....[22]....
        /*00bc*/ 	.word	0xffffffff


	//   ....[23]....
        /*00c0*/ 	.word	0xffffffff


	//   ....[24]....
        /*00c4*/ 	.word	0xffffffff


	//   ....[25]....
        /*00c8*/ 	.word	0xffffffff


	//   ....[26]....
        /*00cc*/ 	.word	0xffffffff


	//   ....[27]....
        /*00d0*/ 	.word	0xffffffff


	//   ....[28]....
        /*00d4*/ 	.word	0xffffffff


	//   ....[29]....
        /*00d8*/ 	.word	0xffffffff


	//   ....[30]....
        /*00dc*/ 	.word	0xffffffff


	//   ....[31]....
        /*00e0*/ 	.word	0xffffffff


	//----- nvinfo : EIATTR_COOP_GROUP_INSTR_OFFSETS
	.align		4
.L_21:
        /*00e4*/ 	.byte	0x04, 0x28
        /*00e6*/ 	.short	(.L_23 - .L_22)


	//   ....[0]....
.L_22:
        /*00e8*/ 	.word	0x00000750


	//   ....[1]....
        /*00ec*/ 	.word	0x00000770


	//   ....[2]....
        /*00f0*/ 	.word	0x00000790


	//   ....[3]....
        /*00f4*/ 	.word	0x000007b0


	//   ....[4]....
        /*00f8*/ 	.word	0x00000c20


	//   ....[5]....
        /*00fc*/ 	.word	0x00000c40


	//   ....[6]....
        /*0100*/ 	.word	0x00000c60


	//   ....[7]....
        /*0104*/ 	.word	0x00000c80


	//   ....[8]....
        /*0108*/ 	.word	0x00000eb0


	//   ....[9]....
        /*010c*/ 	.word	0x00000ed0


	//   ....[10]....
        /*0110*/ 	.word	0x00000ef0


	//   ....[11]....
        /*0114*/ 	.word	0x00000f10


	//   ....[12]....
        /*0118*/ 	.word	0x00001440


	//   ....[13]....
        /*011c*/ 	.word	0x00001510


	//   ....[14]....
        /*0120*/ 	.word	0x00001580


	//   ....[15]....
        /*0124*/ 	.word	0x00001590


	//   ....[16]....
        /*0128*/ 	.word	0x000015b0


	//   ....[17]....
        /*012c*/ 	.word	0x000015e0


	//   ....[18]....
        /*0130*/ 	.word	0x000015f0


	//   ....[19]....
        /*0134*/ 	.word	0x00001610


	//   ....[20]....
        /*0138*/ 	.word	0x00001640


	//   ....[21]....
        /*013c*/ 	.word	0x00001650


	//   ....[22]....
        /*0140*/ 	.word	0x00001670


	//   ....[23]....
        /*0144*/ 	.word	0x000016a0


	//   ....[24]....
        /*0148*/ 	.word	0x000019f0


	//   ....[25]....
        /*014c*/ 	.word	0x00001a10


	//   ....[26]....
        /*0150*/ 	.word	0x00001a30


	//   ....[27]....
        /*0154*/ 	.word	0x00001a50


	//   ....[28]....
        /*0158*/ 	.word	0x00001bb0


	//   ....[29]....
        /*015c*/ 	.word	0x00001bd0


	//   ....[30]....
        /*0160*/ 	.word	0x00001bf0


	//   ....[31]....
        /*0164*/ 	.word	0x00001c10


	//----- nvinfo : EIATTR_EXIT_INSTR_OFFSETS
	.align		4
.L_23:
        /*0168*/ 	.byte	0x04, 0x1c
        /*016a*/ 	.short	(.L_25 - .L_24)


	//   ....[0]....
.L_24:
        /*016c*/ 	.word	0x00002480


	//   ....[1]....
        /*0170*/ 	.word	0x000024b0


	//----- nvinfo : EIATTR_REQNTID
	.align		4
.L_25:
        /*0174*/ 	.byte	0x04, 0x10
        /*0176*/ 	.short	(.L_27 - .L_26)
.L_26:
        /*0178*/ 	.word	0x00000100
        /*017c*/ 	.word	0x00000001
        /*0180*/ 	.word	0x00000001


	//----- nvinfo : EIATTR_CBANK_PARAM_SIZE
	.align		4
.L_27:
        /*0184*/ 	.byte	0x03, 0x19
        /*0186*/ 	.short	0x0028


	//----- nvinfo : EIATTR_PARAM_CBANK
	.align		4
        /*0188*/ 	.byte	0x04, 0x0a
        /*018a*/ 	.short	(.L_29 - .L_28)
	.align		4
.L_28:
        /*018c*/ 	.word	index@(.nv.constant0.l2norm_fwd_kernel)
        /*0190*/ 	.short	0x0210
        /*0192*/ 	.short	0x0028


	//----- nvinfo : EIATTR_SW_WAR
	.align		4
.L_29:
        /*0194*/ 	.byte	0x04, 0x36
        /*0196*/ 	.short	(.L_31 - .L_30)
.L_30:
        /*0198*/ 	.word	0x00000008
.L_31:


//--------------------- .nv.callgraph             --------------------------
	.section	.nv.callgraph,"",@"SHT_CUDA_CALLGRAPH"
	.align	4
	.sectionentsize	8
	.align		4
        /*0000*/ 	.word	0x00000000
	.align		4
        /*0004*/ 	.word	0xffffffff
	.align		4
        /*0008*/ 	.word	0x00000000
	.align		4
        /*000c*/ 	.word	0xfffffffe
	.align		4
        /*0010*/ 	.word	0x00000000
	.align		4
        /*0014*/ 	.word	0xfffffffd
	.align		4
        /*0018*/ 	.word	0x00000000
	.align		4
        /*001c*/ 	.word	0xfffffffc


//--------------------- .nv.constant4             --------------------------
	.section	.nv.constant4,"a",@progbits
	.align	8
	.align		8
.nv.constant4:
        /*0000*/ 	.dword	_$_str
	.align		8
        /*0008*/ 	.dword	_$_str_$_2


//--------------------- .text.l2norm_fwd_kernel   --------------------------
	.section	.text.l2norm_fwd_kernel,"ax",@progbits
	.sectionflags	@"SHF_BARRIERS=1"
	.align	128
        .global         l2norm_fwd_kernel
        .type           l2norm_fwd_kernel,@function
        .size           l2norm_fwd_kernel,(.L_x_1 - l2norm_fwd_kernel)
        .other          l2norm_fwd_kernel,@"STO_CUDA_ENTRY STV_DEFAULT"
l2norm_fwd_kernel:
.text.l2norm_fwd_kernel:
[----:B------:R-:W0:Y:S01]  /*0000*/  LDC R1, c[0x0][0x28] ;  /* 0x00000a00ff017b82 */ /* 0x000e220000000800 */
[----:B------:R-:W1:Y:S01]  /*0010*/  S2R R3, SR_TID.X ;  /* 0x0000000000037919 */ /* 0x000e620000002100 */
[----:B------:R-:W-:Y:S01]  /*0020*/  ULDC.64 UR4, c[0x0][0x210] ;  /* 0x0000840000047ab9 */ /* 0x000fe20000000a00 */
[----:B------:R-:W-:Y:S01]  /*0030*/  ULDC.64 UR6, c[0x0][0x208] ;  /* 0x0000820000067ab9 */ /* 0x000fe20000000a00 */
[----:B------:R-:W-:Y:S01]  /*0040*/  ULDC UR8, c[0x0][0x228] ;  /* 0x00008a0000087ab9 */ /* 0x000fe20000000800 */
[----:B------:R-:W2:Y:S01]  /*0050*/  S2R R61, SR_CTAID.X ;  /* 0x00000000003d7919 */ /* 0x000ea20000002500 */
[----:B------:R-:W-:Y:S01]  /*0060*/  IMAD.MOV.U32 R60, RZ, RZ, 0x3e800000 ;  /* 0x3e800000ff3c7424 */ /* 0x000fe200078e00ff */
[----:B------:R-:W-:Y:S01]  /*0070*/  ULDC.64 UR10, c[0x0][0x218] ;  /* 0x00008600000a7ab9 */ /* 0x000fe20000000a00 */
[----:B-1----:R-:W-:Y:S02]  /*0080*/  SHF.R.U32.HI R0, RZ, 0x4, R3 ;  /* 0x00000004ff007819 */ /* 0x002fe40000011603 */
[----:B------:R-:W-:Y:S01]  /*0090*/  LEA.HI R4, R3, 0x30, RZ, 0x1c ;  /* 0x0000003003047811 */ /* 0x000fe200078fe0ff */
[----:B--2---:R-:W-:Y:S01]  /*00a0*/  IMAD.SHL.U32 R61, R61, 0x80, RZ ;  /* 0x000000803d3d7824 */ /* 0x004fe200078e00ff */
[----:B------:R-:W-:-:S02]  /*00b0*/  SGXT.U32 R0, R0, 0x4 ;  /* 0x000000040000781a */ /* 0x000fc40000000000 */
[----:B------:R-:W-:Y:S02]  /*00c0*/  LEA.HI R2, R3, 0x70, RZ, 0x1c ;  /* 0x0000007003027811 */ /* 0x000fe400078fe0ff */
[-C--:B------:R-:W-:Y:S02]  /*00d0*/  LOP3.LUT R19, R0, R61.reuse, RZ, 0xfc, !PT ;  /* 0x0000003d00137212 */ /* 0x080fe400078efcff */
[C-C-:B------:R-:W-:Y:S02]  /*00e0*/  LOP3.LUT R13, R61.reuse, 0x10, R0.reuse, 0xfe, !PT ;  /* 0x000000103d0d7812 */ /* 0x140fe400078efe00 */
[C-C-:B------:R-:W-:Y:S02]  /*00f0*/  LOP3.LUT R17, R61.reuse, 0x20, R0.reuse, 0xfe, !PT ;  /* 0x000000203d117812 */ /* 0x140fe400078efe00 */
[C-C-:B------:R-:W-:Y:S02]  /*0100*/  LOP3.LUT R27, R61.reuse, 0x40, R0.reuse, 0xfe, !PT ;  /* 0x000000403d1b7812 */ /* 0x140fe400078efe00 */
[--C-:B------:R-:W-:Y:S01]  /*0110*/  LOP3.LUT R23, R61, 0x50, R0.reuse, 0xfe, !PT ;  /* 0x000000503d177812 */ /* 0x100fe200078efe00 */
[----:B------:R-:W-:Y:S01]  /*0120*/  IMAD.SHL.U32 R43, R17, 0x100, RZ ;  /* 0x00000100112b7824 */ /* 0x000fe200078e00ff */
[----:B------:R-:W-:Y:S01]  /*0130*/  LOP3.LUT R11, R61, 0x60, R0, 0xfe, !PT ;  /* 0x000000603d0b7812 */ /* 0x000fe200078efe00 */
[----:B------:R-:W-:Y:S01]  /*0140*/  IMAD.SHL.U32 R0, R3, 0x8, RZ ;  /* 0x0000000803007824 */ /* 0x000fe200078e00ff */
[----:B------:R-:W-:-:S02]  /*0150*/  LOP3.LUT R5, R4, R61, RZ, 0xfc, !PT ;  /* 0x0000003d04057212 */ /* 0x000fc400078efcff */
[----:B------:R-:W-:Y:S01]  /*0160*/  LOP3.LUT R7, R2, R61, RZ, 0xfc, !PT ;  /* 0x0000003d02077212 */ /* 0x000fe200078efcff */
[----:B------:R-:W-:Y:S01]  /*0170*/  IMAD.SHL.U32 R53, R11, 0x100, RZ ;  /* 0x000001000b357824 */ /* 0x000fe200078e00ff */
[----:B------:R-:W-:Y:S02]  /*0180*/  LOP3.LUT R0, R0, 0x78, RZ, 0xc0, !PT ;  /* 0x0000007800007812 */ /* 0x000fe400078ec0ff */
[----:B------:R-:W-:Y:S01]  /*0190*/  SHF.L.U32 R3, R5, 0x8, RZ ;  /* 0x0000000805037819 */ /* 0x000fe200000006ff */
[----:B------:R-:W-:Y:S01]  /*01a0*/  IMAD.SHL.U32 R55, R7, 0x100, RZ ;  /* 0x0000010007377824 */ /* 0x000fe200078e00ff */
[----:B------:R-:W-:Y:S01]  /*01b0*/  SHF.R.S32.HI R10, RZ, 0x1f, R61 ;  /* 0x0000001fff0a7819 */ /* 0x000fe2000001143d */
[----:B------:R-:W-:Y:S01]  /*01c0*/  IMAD.WIDE.U32 R8, R0, 0x2, RZ ;  /* 0x0000000200087825 */ /* 0x000fe200078e00ff */
[----:B------:R-:W-:Y:S02]  /*01d0*/  ISETP.GT.AND P4, PT, R61, -0x1, PT ;  /* 0xffffffff3d00780c */ /* 0x000fe40003f84270 */
[----:B------:R-:W-:-:S02]  /*01e0*/  ISETP.LT.U32.AND P0, PT, R7, 0xc000, PT ;  /* 0x0000c0000700780c */ /* 0x000fc40003f01070 */
[----:B------:R-:W-:Y:S02]  /*01f0*/  ISETP.LT.U32.AND P2, PT, R5, 0xc000, PT ;  /* 0x0000c0000500780c */ /* 0x000fe40003f41070 */
[----:B------:R-:W-:Y:S02]  /*0200*/  LOP3.LUT R0, R3, R8, RZ, 0xfc, !PT ;  /* 0x0000000803007212 */ /* 0x000fe400078efcff */
[----:B------:R-:W-:Y:S01]  /*0210*/  SHF.L.U64.HI R3, R7, 0x8, R10 ;  /* 0x0000000807037819 */ /* 0x000fe2000001020a */
[----:B------:R-:W-:Y:S01]  /*0220*/  IMAD.SHL.U32 R7, R27, 0x100, RZ ;  /* 0x000001001b077824 */ /* 0x000fe200078e00ff */
[C---:B------:R-:W-:Y:S02]  /*0230*/  ISETP.LT.AND.EX P0, PT, R10.reuse, RZ, P4, P0 ;  /* 0x000000ff0a00720c */ /* 0x040fe40002701300 */
[----:B------:R-:W-:Y:S02]  /*0240*/  ISETP.LT.U32.AND P3, PT, R13, 0xc000, PT ;  /* 0x0000c0000d00780c */ /* 0x000fe40003f61070 */
[----:B------:R-:W-:-:S02]  /*0250*/  ISETP.LT.AND.EX P6, PT, R10, RZ, P4, P2 ;  /* 0x000000ff0a00720c */ /* 0x000fc400027c1320 */
[----:B------:R-:W-:Y:S02]  /*0260*/  ISETP.LT.U32.AND P5, PT, R19, 0xc000, PT ;  /* 0x0000c0001300780c */ /* 0x000fe40003fa1070 */
[----:B------:R-:W-:Y:S01]  /*0270*/  LOP3.LUT R54, R3, R9, RZ, 0xfc, !PT ;  /* 0x0000000903367212 */ /* 0x000fe200078efcff */
[----:B------:R-:W-:Y:S01]  /*0280*/  IMAD.SHL.U32 R3, R19, 0x100, RZ ;  /* 0x0000010013037824 */ /* 0x000fe200078e00ff */
[----:B------:R-:W-:Y:S02]  /*0290*/  P2R R18, PR, RZ, 0x1 ;  /* 0x00000001ff127803 */ /* 0x000fe40000000000 */
[----:B------:R-:W-:Y:S02]  /*02a0*/  P2R R2, PR, RZ, 0x40 ;  /* 0x00000040ff027803 */ /* 0x000fe40000000000 */
[----:B------:R-:W-:Y:S02]  /*02b0*/  ISETP.LT.AND.EX P0, PT, R10, RZ, P4, P3 ;  /* 0x000000ff0a00720c */ /* 0x000fe40002701330 */
[----:B------:R-:W-:-:S02]  /*02c0*/  ISETP.LT.U32.AND P1, PT, R17, 0xc000, PT ;  /* 0x0000c0001100780c */ /* 0x000fc40003f21070 */
[----:B------:R-:W-:Y:S02]  /*02d0*/  ISETP.LT.U32.AND P2, PT, R27, 0xc000, PT ;  /* 0x0000c0001b00780c */ /* 0x000fe40003f41070 */
[----:B------:R-:W-:Y:S02]  /*02e0*/  ISETP.LT.AND.EX P6, PT, R10, RZ, P4, P5 ;  /* 0x000000ff0a00720c */ /* 0x000fe400027c1350 */
[----:B------:R-:W-:Y:S02]  /*02f0*/  ISETP.LT.U32.AND P3, PT, R23, 0xc000, PT ;  /* 0x0000c0001700780c */ /* 0x000fe40003f61070 */
[----:B------:R-:W-:Y:S02]  /*0300*/  ISETP.LT.U32.AND P5, PT, R11, 0xc000, PT ;  /* 0x0000c0000b00780c */ /* 0x000fe40003fa1070 */
[----:B------:R-:W-:Y:S02]  /*0310*/  SHF.L.U64.HI R5, R5, 0x8, R10 ;  /* 0x0000000805057819 */ /* 0x000fe4000001020a */
[----:B------:R-:W-:-:S02]  /*0320*/  LOP3.LUT R48, R3, R8, RZ, 0xfc, !PT ;  /* 0x0000000803307212 */ /* 0x000fc400078efcff */
[----:B------:R-:W-:Y:S02]  /*0330*/  SHF.L.U64.HI R3, R13, 0x8, R10 ;  /* 0x000000080d037819 */ /* 0x000fe4000001020a */
[C---:B------:R-:W-:Y:S02]  /*0340*/  ISETP.LT.AND.EX P1, PT, R10.reuse, RZ, P4, P1 ;  /* 0x000000ff0a00720c */ /* 0x040fe40002721310 */
[C---:B------:R-:W-:Y:S02]  /*0350*/  ISETP.LT.AND.EX P2, PT, R10.reuse, RZ, P4, P2 ;  /* 0x000000ff0a00720c */ /* 0x040fe40002741320 */
[C---:B------:R-:W-:Y:S02]  /*0360*/  ISETP.LT.AND.EX P3, PT, R10.reuse, RZ, P4, P3 ;  /* 0x000000ff0a00720c */ /* 0x040fe40002761330 */
[----:B------:R-:W-:Y:S02]  /*0370*/  ISETP.LT.AND.EX P4, PT, R10, RZ, P4, P5 ;  /* 0x000000ff0a00720c */ /* 0x000fe40002781350 */
[----:B------:R-:W-:-:S02]  /*0380*/  LOP3.LUT R40, R5, R9, RZ, 0xfc, !PT ;  /* 0x0000000905287212 */ /* 0x000fc400078efcff */
[----:B------:R-:W-:Y:S02]  /*0390*/  IADD3 R20, P5, R0, UR4, RZ ;  /* 0x0000000400147c10 */ /* 0x000fe4000ffbe0ff */
[----:B------:R-:W-:Y:S02]  /*03a0*/  LOP3.LUT R55, R55, R8, RZ, 0xfc, !PT ;  /* 0x0000000837377212 */ /* 0x000fe400078efcff */
[----:B------:R-:W-:Y:S02]  /*03b0*/  LOP3.LUT R50, R3, R9, RZ, 0xfc, !PT ;  /* 0x0000000903327212 */ /* 0x000fe400078efcff */
[----:B------:R-:W-:Y:S02]  /*03c0*/  SHF.L.U64.HI R3, R17, 0x8, R10 ;  /* 0x0000000811037819 */ /* 0x000fe4000001020a */
[----:B------:R-:W-:Y:S02]  /*03d0*/  IADD3.X R21, R40, UR5, RZ, P5, !PT ;  /* 0x0000000528157c10 */ /* 0x000fe4000affe4ff */
[----:B------:R-:W-:-:S02]  /*03e0*/  IADD3 R24, P5, R55, UR4, RZ ;  /* 0x0000000437187c10 */ /* 0x000fc4000ffbe0ff */
[--C-:B------:R-:W-:Y:S02]  /*03f0*/  SHF.L.U64.HI R19, R19, 0x8, R10.reuse ;  /* 0x0000000813137819 */ /* 0x100fe4000001020a */
[----:B------:R-:W-:Y:S02]  /*0400*/  LOP3.LUT R4, R3, R9, RZ, 0xfc, !PT ;  /* 0x0000000903047212 */ /* 0x000fe400078efcff */
[----:B------:R-:W-:Y:S02]  /*0410*/  SHF.L.U32 R3, R23, 0x8, RZ ;  /* 0x0000000817037819 */ /* 0x000fe400000006ff */
[----:B------:R-:W-:Y:S02]  /*0420*/  SHF.L.U32 R45, R13, 0x8, RZ ;  /* 0x000000080d2d7819 */ /* 0x000fe400000006ff */
[--C-:B------:R-:W-:Y:S02]  /*0430*/  SHF.L.U64.HI R5, R27, 0x8, R10.reuse ;  /* 0x000000081b057819 */ /* 0x100fe4000001020a */
[----:B------:R-:W-:-:S02]  /*0440*/  SHF.L.U64.HI R23, R23, 0x8, R10 ;  /* 0x0000000817177819 */ /* 0x000fc4000001020a */
[----:B------:R-:W-:Y:S02]  /*0450*/  SHF.L.U64.HI R41, R11, 0x8, R10 ;  /* 0x000000080b297819 */ /* 0x000fe4000001020a */
[----:B------:R-:W-:Y:S02]  /*0460*/  CS2R R10, SRZ ;  /* 0x00000000000a7805 */ /* 0x000fe4000001ff00 */
[----:B------:R-:W-:Y:S02]  /*0470*/  IADD3.X R25, R54, UR5, RZ, P5, !PT ;  /* 0x0000000536197c10 */ /* 0x000fe4000affe4ff */
[----:B------:R-:W-:Y:S02]  /*0480*/  LOP3.LUT R19, R19, R9, RZ, 0xfc, !PT ;  /* 0x0000000913137212 */ /* 0x000fe400078efcff */
[----:B------:R-:W-:Y:S02]  /*0490*/  IADD3 R14, P5, R48, UR4, RZ ;  /* 0x00000004300e7c10 */ /* 0x000fe4000ffbe0ff */
[----:B------:R-:W-:-:S02]  /*04a0*/  LOP3.LUT R45, R45, R8, RZ, 0xfc, !PT ;  /* 0x000000082d2d7212 */ /* 0x000fc400078efcff */
[-C--:B------:R-:W-:Y:S02]  /*04b0*/  LOP3.LUT R43, R43, R8.reuse, RZ, 0xfc, !PT ;  /* 0x000000082b2b7212 */ /* 0x080fe400078efcff */
[-C--:B------:R-:W-:Y:S02]  /*04c0*/  LOP3.LUT R7, R7, R8.reuse, RZ, 0xfc, !PT ;  /* 0x0000000807077212 */ /* 0x080fe400078efcff */
[-C--:B------:R-:W-:Y:S02]  /*04d0*/  LOP3.LUT R5, R5, R9.reuse, RZ, 0xfc, !PT ;  /* 0x0000000905057212 */ /* 0x080fe400078efcff */
[-C--:B------:R-:W-:Y:S02]  /*04e0*/  LOP3.LUT R3, R3, R8.reuse, RZ, 0xfc, !PT ;  /* 0x0000000803037212 */ /* 0x080fe400078efcff */
[----:B------:R-:W-:Y:S02]  /*04f0*/  LOP3.LUT R6, R23, R9, RZ, 0xfc, !PT ;  /* 0x0000000917067212 */ /* 0x000fe400078efcff */
[----:B------:R-:W-:-:S02]  /*0500*/  LOP3.LUT R53, R53, R8, RZ, 0xfc, !PT ;  /* 0x0000000835357212 */ /* 0x000fc400078efcff */
[----:B------:R-:W-:Y:S02]  /*0510*/  LOP3.LUT R41, R41, R9, RZ, 0xfc, !PT ;  /* 0x0000000929297212 */ /* 0x000fe400078efcff */
[----:B------:R-:W-:Y:S02]  /*0520*/  CS2R R8, SRZ ;  /* 0x0000000000087805 */ /* 0x000fe4000001ff00 */
[----:B------:R-:W-:Y:S02]  /*0530*/  IADD3.X R15, R19, UR5, RZ, P5, !PT ;  /* 0x00000005130f7c10 */ /* 0x000fe4000affe4ff */
[----:B------:R-:W-:Y:S02]  /*0540*/  IADD3 R12, P5, R45, UR4, RZ ;  /* 0x000000042d0c7c10 */ /* 0x000fe4000ffbe0ff */
[----:B------:R-:W-:Y:S01]  /*0550*/  P2R R22, PR, RZ, 0x40 ;  /* 0x00000040ff167803 */ /* 0x000fe20000000000 */
[----:B------:R-:W2:Y:S01]  /*0560*/  @P6 LDG.E.128 R8, desc[UR6][R14.64] ;  /* 0x000000060e086981 */ /* 0x000ea2000c1e1d00 */
[----:B------:R-:W-:-:S02]  /*0570*/  IADD3.X R13, R50, UR5, RZ, P5, !PT ;  /* 0x00000005320d7c10 */ /* 0x000fc4000affe4ff */
[----:B------:R-:W-:Y:S02]  /*0580*/  IADD3 R16, P5, R43, UR4, RZ ;  /* 0x000000042b107c10 */ /* 0x000fe4000ffbe0ff */
[----:B------:R-:W-:Y:S02]  /*0590*/  P2R R44, PR, RZ, 0x1 ;  /* 0x00000001ff2c7803 */ /* 0x000fe40000000000 */
[----:B------:R-:W-:Y:S02]  /*05a0*/  IADD3.X R17, R4, UR5, RZ, P5, !PT ;  /* 0x0000000504117c10 */ /* 0x000fe4000affe4ff */
[----:B------:R-:W-:-:S04]  /*05b0*/  IADD3 R28, P5, R7, UR4, RZ ;  /* 0x00000004071c7c10 */ /* 0x000fc8000ffbe0ff */
[----:B------:R-:W-:Y:S02]  /*05c0*/  IADD3.X R29, R5, UR5, RZ, P5, !PT ;  /* 0x00000005051d7c10 */ /* 0x000fe4000affe4ff */
[----:B------:R-:W-:-:S04]  /*05d0*/  IADD3 R32, P5, R3, UR4, RZ ;  /* 0x0000000403207c10 */ /* 0x000fc8000ffbe0ff */
[----:B------:R-:W-:Y:S02]  /*05e0*/  IADD3.X R33, R6, UR5, RZ, P5, !PT ;  /* 0x0000000506217c10 */ /* 0x000fe4000affe4ff */
[----:B------:R-:W-:-:S04]  /*05f0*/  IADD3 R46, P5, R53, UR4, RZ ;  /* 0x00000004352e7c10 */ /* 0x000fc8000ffbe0ff */
[----:B------:R-:W-:Y:S02]  /*0600*/  IADD3.X R47, R41, UR5, RZ, P5, !PT ;  /* 0x00000005292f7c10 */ /* 0x000fe4000affe4ff */
[C---:B--2---:R-:W-:Y:S02]  /*0610*/  PRMT R34, R8.reuse, 0x7632, R34 ;  /* 0x0000763208227816 */ /* 0x044fe40000000022 */
[----:B------:R-:W-:-:S03]  /*0620*/  SHF.L.U32 R35, R8, 0x10, RZ ;  /* 0x0000001008237819 */ /* 0x000fc600000006ff */
[----:B------:R-:W-:Y:S01]  /*0630*/  IMAD.U32 R34, R34, 0x10000, RZ ;  /* 0x0001000022227824 */ /* 0x000fe200078e00ff */
[----:B------:R-:W-:-:S03]  /*0640*/  PRMT R52, R9, 0x7632, R52 ;  /* 0x0000763209347816 */ /* 0x000fc60000000034 */
[----:B------:R-:W-:Y:S01]  /*0650*/  FMUL R8, R34, R34 ;  /* 0x0000002222087220 */ /* 0x000fe20000400000 */
[----:B------:R-:W-:-:S03]  /*0660*/  IMAD.U32 R36, R9, 0x10000, RZ ;  /* 0x0001000009247824 */ /* 0x000fc600078e00ff */
[----:B------:R-:W-:Y:S01]  /*0670*/  FFMA R9, R35, R35, R8 ;  /* 0x0000002323097223 */ /* 0x000fe20000000008 */
[----:B------:R-:W-:-:S03]  /*0680*/  IMAD.U32 R52, R52, 0x10000, RZ ;  /* 0x0001000034347824 */ /* 0x000fc600078e00ff */
[----:B------:R-:W-:Y:S01]  /*0690*/  FFMA R9, R36, R36, R9 ;  /* 0x0000002424097223 */ /* 0x000fe20000000009 */
[C---:B------:R-:W-:Y:S02]  /*06a0*/  PRMT R51, R10.reuse, 0x7632, R51 ;  /* 0x000076320a337816 */ /* 0x040fe40000000033 */
[----:B------:R-:W-:Y:S01]  /*06b0*/  SHF.L.U32 R37, R10, 0x10, RZ ;  /* 0x000000100a257819 */ /* 0x000fe200000006ff */
[----:B------:R-:W-:Y:S02]  /*06c0*/  FFMA R8, R52, R52, R9 ;  /* 0x0000003434087223 */ /* 0x000fe40000000009 */
[----:B------:R-:W-:Y:S02]  /*06d0*/  IMAD.U32 R51, R51, 0x10000, RZ ;  /* 0x0001000033337824 */ /* 0x000fe400078e00ff */
[----:B------:R-:W-:Y:S01]  /*06e0*/  FFMA R8, R37, R37, R8 ;  /* 0x0000002525087223 */ /* 0x000fe20000000008 */
[C---:B------:R-:W-:Y:S01]  /*06f0*/  PRMT R39, R11.reuse, 0x7632, R39 ;  /* 0x000076320b277816 */ /* 0x040fe20000000027 */
[----:B------:R-:W-:-:S02]  /*0700*/  IMAD.U32 R38, R11, 0x10000, RZ ;  /* 0x000100000b267824 */ /* 0x000fc400078e00ff */
[----:B------:R-:W-:Y:S01]  /*0710*/  FFMA R9, R51, R51, R8 ;  /* 0x0000003333097223 */ /* 0x000fe20000000008 */
[----:B------:R-:W-:-:S03]  /*0720*/  SHF.L.U32 R39, R39, 0x10, RZ ;  /* 0x0000001027277819 */ /* 0x000fc600000006ff */
[----:B------:R-:W-:-:S04]  /*0730*/  FFMA R8, R38, R38, R9 ;  /* 0x0000002626087223 */ /* 0x000fc80000000009 */
[----:B------:R-:W-:-:S05]  /*0740*/  FFMA R8, R39, R39, R8 ;  /* 0x0000002727087223 */ /* 0x000fca0000000008 */
[----:B------:R-:W1:Y:S02]  /*0750*/  SHFL.BFLY PT, R9, R8, 0x8, 0x1f ;  /* 0x0d001f0008097f89 */ /* 0x000e6400000e0000 */
[----:B-1----:R-:W-:-:S05]  /*0760*/  FADD R9, R8, R9 ;  /* 0x0000000908097221 */ /* 0x002fca0000000000 */
[----:B------:R-:W1:Y:S02]  /*0770*/  SHFL.BFLY PT, R10, R9, 0x4, 0x1f ;  /* 0x0c801f00090a7f89 */ /* 0x000e6400000e0000 */
[----:B-1----:R-:W-:-:S05]  /*0780*/  FADD R10, R9, R10 ;  /* 0x0000000a090a7221 */ /* 0x002fca0000000000 */
[----:B------:R-:W1:Y:S02]  /*0790*/  SHFL.BFLY PT, R11, R10, 0x2, 0x1f ;  /* 0x0c401f000a0b7f89 */ /* 0x000e6400000e0000 */
[----:B-1----:R-:W-:-:S05]  /*07a0*/  FADD R11, R10, R11 ;  /* 0x0000000b0a0b7221 */ /* 0x002fca0000000000 */
[----:B------:R-:W1:Y:S01]  /*07b0*/  SHFL.BFLY PT, R14, R11, 0x1, 0x1f ;  /* 0x0c201f000b0e7f89 */ /* 0x000e6200000e0000 */
[----:B------:R-:W-:Y:S01]  /*07c0*/  CS2R R8, SRZ ;  /* 0x0000000000087805 */ /* 0x000fe2000001ff00 */
[----:B-1----:R-:W-:Y:S01]  /*07d0*/  FADD R14, R11, R14 ;  /* 0x0000000e0b0e7221 */ /* 0x002fe20000000000 */
[----:B------:R-:W-:-:S06]  /*07e0*/  CS2R R10, SRZ ;  /* 0x00000000000a7805 */ /* 0x000fcc000001ff00 */
[----:B------:R1:W2:Y:S01]  /*07f0*/  @P0 LDG.E.128 R8, desc[UR6][R12.64] ;  /* 0x000000060c080981 */ /* 0x0002a2000c1e1d00 */
[----:B------:R-:W-:-:S04]  /*0800*/  FADD R14, R14, UR8 ;  /* 0x000000080e0e7e21 */ /* 0x000fc80008000000 */
[----:B------:R3:W4:Y:S01]  /*0810*/  MUFU.SQRT R23, R14 ;  /* 0x0000000e00177308 */ /* 0x0007220000002000 */
[----:B-1----:R-:W-:Y:S02]  /*0820*/  CS2R R12, SRZ ;  /* 0x00000000000c7805 */ /* 0x002fe4000001ff00 */
[----:B---3--:R-:W-:-:S06]  /*0830*/  CS2R R14, SRZ ;  /* 0x00000000000e7805 */ /* 0x008fcc000001ff00 */
[----:B------:R1:W3:Y:S01]  /*0840*/  @P1 LDG.E.128 R12, desc[UR6][R16.64] ;  /* 0x00000006100c1981 */ /* 0x0002e2000c1e1d00 */
[C---:B----4-:R-:W-:Y:S02]  /*0850*/  FSETP.GT.AND P5, PT, |R23|.reuse, 8.50705917302346158658e+37, PT ;  /* 0x7e8000001700780b */ /* 0x050fe40003fa4200 */
[----:B------:R-:W-:Y:S02]  /*0860*/  FSETP.GEU.AND P6, PT, |R23|, 1.175494350822287508e-38, PT ;  /* 0x008000001700780b */ /* 0x000fe40003fce200 */
[----:B------:R-:W-:-:S09]  /*0870*/  FSEL R42, R60, 1, P5 ;  /* 0x3f8000003c2a7808 */ /* 0x000fd20002800000 */
[----:B------:R-:W-:Y:S01]  /*0880*/  @P5 FMUL R23, R23, 0.25 ;  /* 0x3e80000017175820 */ /* 0x000fe20000400000 */
[----:B------:R-:W-:-:S04]  /*0890*/  IADD3 R48, P5, R48, UR10, RZ ;  /* 0x0000000a30307c10 */ /* 0x000fc8000ffbe0ff */
[----:B------:R-:W-:Y:S02]  /*08a0*/  IADD3.X R49, R19, UR11, RZ, P5, !PT ;  /* 0x0000000b13317c10 */ /* 0x000fe4000affe4ff */
[----:B------:R-:W-:Y:S01]  /*08b0*/  ISETP.NE.AND P5, PT, R2, RZ, PT ;  /* 0x000000ff0200720c */ /* 0x000fe20003fa5270 */
[----:B------:R-:W-:Y:S01]  /*08c0*/  @!P6 FMUL R23, R23, 16777216 ;  /* 0x4b8000001717e820 */ /* 0x000fe20000400000 */
[----:B------:R-:W-:Y:S02]  /*08d0*/  ISETP.NE.AND P0, PT, R18, RZ, PT ;  /* 0x000000ff1200720c */ /* 0x000fe40003f05270 */
[----:B-1----:R-:W-:Y:S02]  /*08e0*/  CS2R R16, SRZ ;  /* 0x0000000000107805 */ /* 0x002fe4000001ff00 */
[----:B------:R-:W-:Y:S01]  /*08f0*/  CS2R R18, SRZ ;  /* 0x0000000000127805 */ /* 0x000fe2000001ff00 */
[----:B------:R1:W4:Y:S06]  /*0900*/  MUFU.RCP R31, R23 ;  /* 0x00000017001f7308 */ /* 0x00032c0000001000 */
[----:B------:R5:W3:Y:S01]  /*0910*/  @P5 LDG.E.128 R16, desc[UR6][R20.64] ;  /* 0x0000000614105981 */ /* 0x000ae2000c1e1d00 */
[----:B------:R-:W-:-:S02]  /*0920*/  ISETP.NE.AND P5, PT, R22, RZ, PT ;  /* 0x000000ff1600720c */ /* 0x000fc40003fa5270 */
[----:B-1----:R-:W-:Y:S02]  /*0930*/  CS2R R22, SRZ ;  /* 0x0000000000167805 */ /* 0x002fe4000001ff00 */
[----:B------:R-:W-:Y:S02]  /*0940*/  CS2R R26, SRZ ;  /* 0x00000000001a7805 */ /* 0x000fe4000001ff00 */
[----:B-----5:R-:W-:Y:S01]  /*0950*/  CS2R R20, SRZ ;  /* 0x0000000000147805 */ /* 0x020fe2000001ff00 */
[----:B------:R-:W-:-:S05]  /*0960*/  @!P6 FMUL R42, R42, 16777216 ;  /* 0x4b8000002a2ae820 */ /* 0x000fca0000400000 */
[----:B------:R1:W5:Y:S01]  /*0970*/  @P0 LDG.E.128 R20, desc[UR6][R24.64] ;  /* 0x0000000618140981 */ /* 0x000362000c1e1d00 */
[----:B----4-:R-:W-:Y:S01]  /*0980*/  FMUL R42, R31, R42 ;  /* 0x0000002a1f2a7220 */ /* 0x010fe20000400000 */
[----:B------:R-:W-:Y:S02]  /*0990*/  CS2R R30, SRZ ;  /* 0x00000000001e7805 */ /* 0x000fe4000001ff00 */
[----:B-1----:R-:W-:Y:S01]  /*09a0*/  CS2R R24, SRZ ;  /* 0x0000000000187805 */ /* 0x002fe2000001ff00 */
[-C--:B------:R-:W-:Y:S01]  /*09b0*/  FMUL R35, R35, R42.reuse ;  /* 0x0000002a23237220 */ /* 0x080fe20000400000 */
[----:B------:R-:W-:-:S04]  /*09c0*/  FMUL R34, R34, R42 ;  /* 0x0000002a22227220 */ /* 0x000fc80000400000 */
[----:B------:R1:W4:Y:S01]  /*09d0*/  @P2 LDG.E.128 R24, desc[UR6][R28.64] ;  /* 0x000000061c182981 */ /* 0x000322000c1e1d00 */
[-C--:B------:R-:W-:Y:S01]  /*09e0*/  FMUL R36, R36, R42.reuse ;  /* 0x0000002a24247220 */ /* 0x080fe20000400000 */
[----:B-1----:R-:W-:Y:S01]  /*09f0*/  CS2R R28, SRZ ;  /* 0x00000000001c7805 */ /* 0x002fe2000001ff00 */
[-C--:B------:R-:W-:Y:S01]  /*0a00*/  FMUL R38, R38, R42.reuse ;  /* 0x0000002a26267220 */ /* 0x080fe20000400000 */
[----:B------:R-:W-:-:S04]  /*0a10*/  FMUL R39, R39, R42 ;  /* 0x0000002a27277220 */ /* 0x000fc80000400000 */
[----:B------:R1:W3:Y:S01]  /*0a20*/  @P3 LDG.E.128 R28, desc[UR6][R32.64] ;  /* 0x00000006201c3981 */ /* 0x0002e2000c1e1d00 */
[-C--:B------:R-:W-:Y:S01]  /*0a30*/  FMUL R51, R51, R42.reuse ;  /* 0x0000002a33337220 */ /* 0x080fe20000400000 */
[----:B-1----:R-:W-:Y:S01]  /*0a40*/  F2FP.BF16.F32.PACK_AB R32, R34, R35 ;  /* 0x000000232220723e */ /* 0x002fe200000010ff */
[-C--:B------:R-:W-:Y:S01]  /*0a50*/  FMUL R35, R52, R42.reuse ;  /* 0x0000002a34237220 */ /* 0x080fe20000400000 */
[----:B------:R-:W-:-:S04]  /*0a60*/  FMUL R34, R37, R42 ;  /* 0x0000002a25227220 */ /* 0x000fc80000400000 */
[----:B------:R-:W-:Y:S02]  /*0a70*/  F2FP.BF16.F32.PACK_AB R33, R35, R36 ;  /* 0x000000242321723e */ /* 0x000fe400000010ff */
[----:B------:R-:W-:Y:S02]  /*0a80*/  CS2R R36, SRZ ;  /* 0x0000000000247805 */ /* 0x000fe4000001ff00 */
[----:B------:R-:W-:Y:S02]  /*0a90*/  F2FP.BF16.F32.PACK_AB R35, R39, R38 ;  /* 0x000000262723723e */ /* 0x000fe400000010ff */
[----:B------:R-:W-:Y:S02]  /*0aa0*/  CS2R R38, SRZ ;  /* 0x0000000000267805 */ /* 0x000fe4000001ff00 */
[----:B------:R-:W-:-:S04]  /*0ab0*/  F2FP.BF16.F32.PACK_AB R34, R51, R34 ;  /* 0x000000223322723e */ /* 0x000fc800000010ff */
[----:B------:R1:W3:Y:S04]  /*0ac0*/  @P4 LDG.E.128 R36, desc[UR6][R46.64] ;  /* 0x000000062e244981 */ /* 0x0002e8000c1e1d00 */
[----:B------:R0:W-:Y:S01]  /*0ad0*/  @P5 STG.E.128 desc[UR6][R48.64], R32 ;  /* 0x0000002030005986 */ /* 0x0001e2000c101d06 */
[C---:B--2---:R-:W-:Y:S02]  /*0ae0*/  PRMT R51, R8.reuse, 0x7632, R51 ;  /* 0x0000763208337816 */ /* 0x044fe40000000033 */
[----:B------:R-:W-:-:S03]  /*0af0*/  SHF.L.U32 R8, R8, 0x10, RZ ;  /* 0x0000001008087819 */ /* 0x000fc600000006ff */
[----:B-1----:R-:W-:Y:S01]  /*0b00*/  IMAD.U32 R46, R51, 0x10000, RZ ;  /* 0x00010000332e7824 */ /* 0x002fe200078e00ff */
[----:B------:R-:W-:-:S03]  /*0b10*/  PRMT R51, R9, 0x7632, R51 ;  /* 0x0000763209337816 */ /* 0x000fc60000000033 */
[----:B------:R-:W-:Y:S01]  /*0b20*/  FMUL R57, R46, R46 ;  /* 0x0000002e2e397220 */ /* 0x000fe20000400000 */
[----:B------:R-:W-:-:S03]  /*0b30*/  IMAD.U32 R47, R9, 0x10000, RZ ;  /* 0x00010000092f7824 */ /* 0x000fc600078e00ff */
[----:B------:R-:W-:Y:S01]  /*0b40*/  FFMA R52, R8, R8, R57 ;  /* 0x0000000808347223 */ /* 0x000fe20000000039 */
[----:B------:R-:W-:-:S03]  /*0b50*/  IMAD.U32 R9, R51, 0x10000, RZ ;  /* 0x0001000033097824 */ /* 0x000fc600078e00ff */
[--C-:B------:R-:W-:Y:S01]  /*0b60*/  FFMA R56, R47, R47, R52.reuse ;  /* 0x0000002f2f387223 */ /* 0x100fe20000000034 */
[C---:B------:R-:W-:Y:S02]  /*0b70*/  PRMT R52, R10.reuse, 0x7632, R52 ;  /* 0x000076320a347816 */ /* 0x040fe40000000034 */
[----:B------:R-:W-:Y:S01]  /*0b80*/  SHF.L.U32 R51, R10, 0x10, RZ ;  /* 0x000000100a337819 */ /* 0x000fe200000006ff */
[----:B------:R-:W-:Y:S02]  /*0b90*/  FFMA R56, R9, R9, R56 ;  /* 0x0000000909387223 */ /* 0x000fe40000000038 */
[----:B------:R-:W-:Y:S02]  /*0ba0*/  IMAD.U32 R10, R52, 0x10000, RZ ;  /* 0x00010000340a7824 */ /* 0x000fe400078e00ff */
[----:B0-----:R-:W-:Y:S01]  /*0bb0*/  FFMA R33, R51, R51, R56 ;  /* 0x0000003333217223 */ /* 0x001fe20000000038 */
[C---:B------:R-:W-:Y:S01]  /*0bc0*/  PRMT R52, R11.reuse, 0x7632, R52 ;  /* 0x000076320b347816 */ /* 0x040fe20000000034 */
[----:B------:R-:W-:-:S02]  /*0bd0*/  IMAD.U32 R11, R11, 0x10000, RZ ;  /* 0x000100000b0b7824 */ /* 0x000fc400078e00ff */
[----:B------:R-:W-:Y:S01]  /*0be0*/  FFMA R32, R10, R10, R33 ;  /* 0x0000000a0a207223 */ /* 0x000fe20000000021 */
[----:B------:R-:W-:-:S03]  /*0bf0*/  SHF.L.U32 R52, R52, 0x10, RZ ;  /* 0x0000001034347819 */ /* 0x000fc600000006ff */
[----:B------:R-:W-:-:S04]  /*0c00*/  FFMA R33, R11, R11, R32 ;  /* 0x0000000b0b217223 */ /* 0x000fc80000000020 */
[----:B------:R-:W-:-:S05]  /*0c10*/  FFMA R33, R52, R52, R33 ;  /* 0x0000003434217223 */ /* 0x000fca0000000021 */
[----:B------:R-:W0:Y:S02]  /*0c20*/  SHFL.BFLY PT, R32, R33, 0x8, 0x1f ;  /* 0x0d001f0021207f89 */ /* 0x000e2400000e0000 */
[----:B0-----:R-:W-:-:S05]  /*0c30*/  FADD R32, R33, R32 ;  /* 0x0000002021207221 */ /* 0x001fca0000000000 */
[----:B------:R-:W0:Y:S02]  /*0c40*/  SHFL.BFLY PT, R35, R32, 0x4, 0x1f ;  /* 0x0c801f0020237f89 */ /* 0x000e2400000e0000 */
[----:B0-----:R-:W-:-:S05]  /*0c50*/  FADD R48, R32, R35 ;  /* 0x0000002320307221 */ /* 0x001fca0000000000 */
[----:B------:R-:W0:Y:S02]  /*0c60*/  SHFL.BFLY PT, R35, R48, 0x2, 0x1f ;  /* 0x0c401f0030237f89 */ /* 0x000e2400000e0000 */
[----:B0-----:R-:W-:-:S05]  /*0c70*/  FADD R49, R48, R35 ;  /* 0x0000002330317221 */ /* 0x001fca0000000000 */
[----:B------:R-:W0:Y:S02]  /*0c80*/  SHFL.BFLY PT, R34, R49, 0x1, 0x1f ;  /* 0x0c201f0031227f89 */ /* 0x000e2400000e0000 */
[----:B0-----:R-:W-:-:S04]  /*0c90*/  FADD R34, R49, R34 ;  /* 0x0000002231227221 */ /* 0x001fc80000000000 */
[----:B------:R-:W-:-:S04]  /*0ca0*/  FADD R56, R34, UR8 ;  /* 0x0000000822387e21 */ /* 0x000fc80008000000 */
[----:B------:R-:W0:Y:S02]  /*0cb0*/  MUFU.SQRT R57, R56 ;  /* 0x0000003800397308 */ /* 0x000e240000002000 */
[C---:B0-----:R-:W-:Y:S02]  /*0cc0*/  FSETP.GT.AND P6, PT, |R57|.reuse, 8.50705917302346158658e+37, PT ;  /* 0x7e8000003900780b */ /* 0x041fe40003fc4200 */
[----:B------:R-:W-:Y:S02]  /*0cd0*/  FSETP.GEU.AND P5, PT, |R57|, 1.175494350822287508e-38, PT ;  /* 0x008000003900780b */ /* 0x000fe40003fae200 */
[----:B------:R-:W-:-:S09]  /*0ce0*/  FSEL R33, R60, 1, P6 ;  /* 0x3f8000003c217808 */ /* 0x000fd20003000000 */
[----:B------:R-:W-:-:S04]  /*0cf0*/  @P6 FMUL R57, R57, 0.25 ;  /* 0x3e80000039396820 */ /* 0x000fc80000400000 */
[----:B------:R-:W-:Y:S01]  /*0d00*/  @!P5 FMUL R57, R57, 16777216 ;  /* 0x4b8000003939d820 */ /* 0x000fe20000400000 */
[----:B------:R-:W-:-:S03]  /*0d10*/  IADD3 R34, P6, R45, UR10, RZ ;  /* 0x0000000a2d227c10 */ /* 0x000fc6000ffde0ff */
[----:B------:R-:W0:Y:S01]  /*0d20*/  MUFU.RCP R32, R57 ;  /* 0x0000003900207308 */ /* 0x000e220000001000 */
[----:B------:R-:W-:Y:S02]  /*0d30*/  IADD3.X R35, R50, UR11, RZ, P6, !PT ;  /* 0x0000000b32237c10 */ /* 0x000fe4000b7fe4ff */
[----:B------:R-:W-:Y:S02]  /*0d40*/  ISETP.NE.AND P6, PT, R44, RZ, PT ;  /* 0x000000ff2c00720c */ /* 0x000fe40003fc5270 */
[----:B---3--:R-:W-:Y:S01]  /*0d50*/  PRMT R44, R12, 0x7632, R44 ;  /* 0x000076320c2c7816 */ /* 0x008fe2000000002c */
[----:B------:R-:W-:-:S04]  /*0d60*/  @!P5 FMUL R33, R33, 16777216 ;  /* 0x4b8000002121d820 */ /* 0x000fc80000400000 */
[----:B------:R-:W-:Y:S02]  /*0d70*/  IMAD.U32 R44, R44, 0x10000, RZ ;  /* 0x000100002c2c7824 */ /* 0x000fe400078e00ff */
[----:B------:R-:W-:Y:S02]  /*0d80*/  IMAD.U32 R48, R12, 0x10000, RZ ;  /* 0x000100000c307824 */ /* 0x000fe400078e00ff */
[----:B------:R-:W-:Y:S01]  /*0d90*/  FMUL R45, R44, R44 ;  /* 0x0000002c2c2d7220 */ /* 0x000fe20000400000 */
[----:B0-----:R-:W-:Y:S01]  /*0da0*/  FMUL R32, R32, R33 ;  /* 0x0000002120207220 */ /* 0x001fe20000400000 */
[C---:B------:R-:W-:Y:S02]  /*0db0*/  PRMT R33, R13.reuse, 0x7632, R33 ;  /* 0x000076320d217816 */ /* 0x040fe40000000021 */
[----:B------:R-:W-:Y:S01]  /*0dc0*/  FFMA R12, R48, R48, R45 ;  /* 0x00000030300c7223 */ /* 0x000fe2000000002d */
[----:B------:R-:W-:Y:S02]  /*0dd0*/  SHF.L.U32 R13, R13, 0x10, RZ ;  /* 0x000000100d0d7819 */ /* 0x000fe400000006ff */
[----:B------:R-:W-:-:S03]  /*0de0*/  IMAD.U32 R33, R33, 0x10000, RZ ;  /* 0x0001000021217824 */ /* 0x000fc600078e00ff */
[----:B------:R-:W-:Y:S01]  /*0df0*/  FFMA R12, R13, R13, R12 ;  /* 0x0000000d0d0c7223 */ /* 0x000fe2000000000c */
[C---:B------:R-:W-:Y:S01]  /*0e00*/  PRMT R45, R14.reuse, 0x7632, R45 ;  /* 0x000076320e2d7816 */ /* 0x040fe2000000002d */
[----:B------:R-:W-:Y:S02]  /*0e10*/  IMAD.U32 R14, R14, 0x10000, RZ ;  /* 0x000100000e0e7824 */ /* 0x000fe400078e00ff */
[----:B------:R-:W-:Y:S01]  /*0e20*/  FFMA R49, R33, R33, R12 ;  /* 0x0000002121317223 */ /* 0x000fe2000000000c */
[----:B------:R-:W-:-:S03]  /*0e30*/  SHF.L.U32 R45, R45, 0x10, RZ ;  /* 0x000000102d2d7819 */ /* 0x000fc600000006ff */
[--C-:B------:R-:W-:Y:S01]  /*0e40*/  FFMA R12, R14, R14, R49.reuse ;  /* 0x0000000e0e0c7223 */ /* 0x100fe20000000031 */
[C---:B------:R-:W-:Y:S01]  /*0e50*/  PRMT R49, R15.reuse, 0x7632, R49 ;  /* 0x000076320f317816 */ /* 0x040fe20000000031 */
[----:B------:R-:W-:Y:S02]  /*0e60*/  IMAD.U32 R15, R15, 0x10000, RZ ;  /* 0x000100000f0f7824 */ /* 0x000fe400078e00ff */
[----:B------:R-:W-:Y:S02]  /*0e70*/  FFMA R12, R45, R45, R12 ;  /* 0x0000002d2d0c7223 */ /* 0x000fe4000000000c */
[----:B------:R-:W-:Y:S02]  /*0e80*/  IMAD.U32 R49, R49, 0x10000, RZ ;  /* 0x0001000031317824 */ /* 0x000fe400078e00ff */
        /* <DEDUP_REMOVED lines=8> */
[----:B------:R-:W0:Y:S01]  /*0f10*/  SHFL.BFLY PT, R56, R59, 0x1, 0x1f ;  /* 0x0c201f003b387f89 */ /* 0x000e2200000e0000 */
[-C--:B------:R-:W-:Y:S01]  /*0f20*/  FMUL R8, R8, R32.reuse ;  /* 0x0000002008087220 */ /* 0x080fe20000400000 */
[----:B------:R-:W-:-:S05]  /*0f30*/  FMUL R46, R46, R32 ;  /* 0x000000202e2e7220 */ /* 0x000fca0000400000 */
[----:B------:R-:W-:Y:S01]  /*0f40*/  F2FP.BF16.F32.PACK_AB R8, R46, R8 ;  /* 0x000000082e08723e */ /* 0x000fe200000010ff */
[----:B0-----:R-:W-:-:S04]  /*0f50*/  FADD R56, R59, R56 ;  /* 0x000000383b387221 */ /* 0x001fc80000000000 */
[----:B------:R-:W-:-:S04]  /*0f60*/  FADD R56, R56, UR8 ;  /* 0x0000000838387e21 */ /* 0x000fc80008000000 */
[----:B------:R-:W0:Y:S01]  /*0f70*/  MUFU.SQRT R46, R56 ;  /* 0x00000038002e7308 */ /* 0x000e220000002000 */
[-C--:B------:R-:W-:Y:S01]  /*0f80*/  FMUL R47, R47, R32.reuse ;  /* 0x000000202f2f7220 */ /* 0x080fe20000400000 */
[-C--:B------:R-:W-:Y:S01]  /*0f90*/  FMUL R12, R9, R32.reuse ;  /* 0x00000020090c7220 */ /* 0x080fe20000400000 */
[-C--:B------:R-:W-:Y:S01]  /*0fa0*/  FMUL R51, R51, R32.reuse ;  /* 0x0000002033337220 */ /* 0x080fe20000400000 */
[-C--:B------:R-:W-:Y:S01]  /*0fb0*/  FMUL R10, R10, R32.reuse ;  /* 0x000000200a0a7220 */ /* 0x080fe20000400000 */
[-C--:B------:R-:W-:Y:S01]  /*0fc0*/  FMUL R11, R11, R32.reuse ;  /* 0x000000200b0b7220 */ /* 0x080fe20000400000 */
[----:B------:R-:W-:Y:S01]  /*0fd0*/  FMUL R52, R52, R32 ;  /* 0x0000002034347220 */ /* 0x000fe20000400000 */
[----:B------:R-:W-:Y:S02]  /*0fe0*/  F2FP.BF16.F32.PACK_AB R9, R12, R47 ;  /* 0x0000002f0c09723e */ /* 0x000fe400000010ff */
[----:B------:R-:W-:Y:S02]  /*0ff0*/  F2FP.BF16.F32.PACK_AB R10, R10, R51 ;  /* 0x000000330a0a723e */ /* 0x000fe400000010ff */
[----:B------:R-:W-:-:S02]  /*1000*/  F2FP.BF16.F32.PACK_AB R11, R52, R11 ;  /* 0x0000000b340b723e */ /* 0x000fc400000010ff */
[----:B0-----:R-:W-:-:S03]  /*1010*/  FSETP.GT.AND P5, PT, |R46|, 8.50705917302346158658e+37, PT ;  /* 0x7e8000002e00780b */ /* 0x001fc60003fa4200 */
[----:B------:R0:W-:Y:S01]  /*1020*/  @P6 STG.E.128 desc[UR6][R34.64], R8 ;  /* 0x0000000822006986 */ /* 0x0001e2000c101d06 */
[----:B------:R-:W-:-:S09]  /*1030*/  FSETP.GEU.AND P6, PT, |R46|, 1.175494350822287508e-38, PT ;  /* 0x008000002e00780b */ /* 0x000fd20003fce200 */
[----:B------:R-:W-:-:S04]  /*1040*/  @P5 FMUL R46, R46, 0.25 ;  /* 0x3e8000002e2e5820 */ /* 0x000fc80000400000 */
[----:B------:R-:W-:-:S04]  /*1050*/  @!P6 FMUL R46, R46, 16777216 ;  /* 0x4b8000002e2ee820 */ /* 0x000fc80000400000 */
[----:B------:R-:W1:Y:S01]  /*1060*/  MUFU.RCP R12, R46 ;  /* 0x0000002e000c7308 */ /* 0x000e620000001000 */
[----:B------:R-:W-:-:S05]  /*1070*/  FSEL R47, R60, 1, P5 ;  /* 0x3f8000003c2f7808 */ /* 0x000fca0002800000 */
[----:B------:R-:W-:-:S04]  /*1080*/  @!P6 FMUL R47, R47, 16777216 ;  /* 0x4b8000002f2fe820 */ /* 0x000fc80000400000 */
[----:B-1----:R-:W-:-:S04]  /*1090*/  FMUL R12, R12, R47 ;  /* 0x0000002f0c0c7220 */ /* 0x002fc80000400000 */
[-C--:B0-----:R-:W-:Y:S01]  /*10a0*/  FMUL R8, R48, R12.reuse ;  /* 0x0000000c30087220 */ /* 0x081fe20000400000 */
[-C--:B------:R-:W-:Y:S01]  /*10b0*/  FMUL R9, R44, R12.reuse ;  /* 0x0000000c2c097220 */ /* 0x080fe20000400000 */
[-C--:B------:R-:W-:Y:S01]  /*10c0*/  FMUL R10, R33, R12.reuse ;  /* 0x0000000c210a7220 */ /* 0x080fe20000400000 */
[----:B------:R-:W-:-:S03]  /*10d0*/  FMUL R46, R45, R12 ;  /* 0x0000000c2d2e7220 */ /* 0x000fc60000400000 */
[----:B------:R-:W-:Y:S01]  /*10e0*/  F2FP.BF16.F32.PACK_AB R8, R9, R8 ;  /* 0x000000080908723e */ /* 0x000fe200000010ff */
[-C--:B------:R-:W-:Y:S01]  /*10f0*/  FMUL R9, R13, R12.reuse ;  /* 0x0000000c0d097220 */ /* 0x080fe20000400000 */
[----:B------:R-:W-:Y:S01]  /*1100*/  FMUL R13, R14, R12 ;  /* 0x0000000c0e0d7220 */ /* 0x000fe20000400000 */
[----:B------:R-:W-:-:S03]  /*1110*/  PRMT R11, R16, 0x7632, R11 ;  /* 0x00007632100b7816 */ /* 0x000fc6000000000b */
[----:B------:R-:W-:Y:S02]  /*1120*/  F2FP.BF16.F32.PACK_AB R9, R10, R9 ;  /* 0x000000090a09723e */ /* 0x000fe400000010ff */
[----:B------:R-:W-:Y:S01]  /*1130*/  F2FP.BF16.F32.PACK_AB R10, R46, R13 ;  /* 0x0000000d2e0a723e */ /* 0x000fe200000010ff */
[----:B------:R-:W-:Y:S01]  /*1140*/  IMAD.U32 R13, R11, 0x10000, RZ ;  /* 0x000100000b0d7824 */ /* 0x000fe200078e00ff */
[----:B------:R-:W-:Y:S01]  /*1150*/  SHF.L.U32 R16, R16, 0x10, RZ ;  /* 0x0000001010107819 */ /* 0x000fe200000006ff */
[-C--:B------:R-:W-:Y:S01]  /*1160*/  FMUL R15, R15, R12.reuse ;  /* 0x0000000c0f0f7220 */ /* 0x080fe20000400000 */
[----:B------:R-:W-:Y:S01]  /*1170*/  FMUL R48, R49, R12 ;  /* 0x0000000c31307220 */ /* 0x000fe20000400000 */
[----:B------:R-:W-:Y:S01]  /*1180*/  FMUL R47, R13, R13 ;  /* 0x0000000d0d2f7220 */ /* 0x000fe20000400000 */
[C---:B------:R-:W-:Y:S01]  /*1190*/  PRMT R35, R17.reuse, 0x7632, R35 ;  /* 0x0000763211237816 */ /* 0x040fe20000000023 */
[----:B------:R-:W-:Y:S01]  /*11a0*/  IMAD.U32 R17, R17, 0x10000, RZ ;  /* 0x0001000011117824 */ /* 0x000fe200078e00ff */
[----:B------:R-:W-:Y:S01]  /*11b0*/  IADD3 R14, P5, R43, UR10, RZ ;  /* 0x0000000a2b0e7c10 */ /* 0x000fe2000ffbe0ff */
[----:B------:R-:W-:Y:S01]  /*11c0*/  FFMA R46, R16, R16, R47 ;  /* 0x00000010102e7223 */ /* 0x000fe2000000002f */
[----:B----4-:R-:W-:-:S02]  /*11d0*/  PRMT R33, R24, 0x7632, R33 ;  /* 0x0000763218217816 */ /* 0x010fc40000000021 */
[----:B------:R-:W-:Y:S01]  /*11e0*/  F2FP.BF16.F32.PACK_AB R11, R48, R15 ;  /* 0x0000000f300b723e */ /* 0x000fe200000010ff */
[----:B------:R-:W-:Y:S01]  /*11f0*/  FFMA R47, R17, R17, R46 ;  /* 0x00000011112f7223 */ /* 0x000fe2000000002e */
[----:B------:R-:W-:Y:S01]  /*1200*/  IADD3.X R15, R4, UR11, RZ, P5, !PT ;  /* 0x0000000b040f7c10 */ /* 0x000fe2000affe4ff */
[----:B------:R-:W-:Y:S01]  /*1210*/  IMAD.U32 R4, R35, 0x10000, RZ ;  /* 0x0001000023047824 */ /* 0x000fe200078e00ff */
[----:B------:R-:W-:Y:S01]  /*1220*/  PRMT R44, R18, 0x7632, R44 ;  /* 0x00007632122c7816 */ /* 0x000fe2000000002c */
[----:B------:R-:W-:Y:S01]  /*1230*/  IMAD.U32 R33, R33, 0x10000, RZ ;  /* 0x0001000021217824 */ /* 0x000fe200078e00ff */
[----:B------:R-:W-:Y:S01]  /*1240*/  SHF.L.U32 R24, R24, 0x10, RZ ;  /* 0x0000001018187819 */ /* 0x000fe200000006ff */
[----:B------:R-:W-:Y:S02]  /*1250*/  IMAD.U32 R18, R18, 0x10000, RZ ;  /* 0x0001000012127824 */ /* 0x000fe400078e00ff */
[----:B------:R-:W-:Y:S01]  /*1260*/  FFMA R49, R4, R4, R47 ;  /* 0x0000000404317223 */ /* 0x000fe2000000002f */
[----:B------:R0:W-:Y:S01]  /*1270*/  @P1 STG.E.128 desc[UR6][R14.64], R8 ;  /* 0x000000080e001986 */ /* 0x0001e2000c101d06 */
[----:B------:R-:W-:Y:S01]  /*1280*/  FMUL R47, R33, R33 ;  /* 0x00000021212f7220 */ /* 0x000fe20000400000 */
[----:B------:R-:W-:Y:S01]  /*1290*/  PRMT R45, R25, 0x7632, R45 ;  /* 0x00007632192d7816 */ /* 0x000fe2000000002d */
[----:B------:R-:W-:Y:S01]  /*12a0*/  FFMA R49, R18, R18, R49 ;  /* 0x0000001212317223 */ /* 0x000fe20000000031 */
[----:B------:R-:W-:Y:S01]  /*12b0*/  PRMT R34, R19, 0x7632, R34 ;  /* 0x0000763213227816 */ /* 0x000fe20000000022 */
[----:B------:R-:W-:-:S02]  /*12c0*/  IMAD.U32 R25, R25, 0x10000, RZ ;  /* 0x0001000019197824 */ /* 0x000fc400078e00ff */
[----:B------:R-:W-:Y:S01]  /*12d0*/  FFMA R48, R24, R24, R47 ;  /* 0x0000001818307223 */ /* 0x000fe2000000002f */
[----:B------:R-:W-:Y:S02]  /*12e0*/  SHF.L.U32 R19, R19, 0x10, RZ ;  /* 0x0000001013137819 */ /* 0x000fe400000006ff */
[----:B------:R-:W-:Y:S02]  /*12f0*/  PRMT R43, R26, 0x7632, R43 ;  /* 0x000076321a2b7816 */ /* 0x000fe4000000002b */
[----:B0-----:R-:W-:Y:S02]  /*1300*/  SHF.L.U32 R8, R44, 0x10, RZ ;  /* 0x000000102c087819 */ /* 0x001fe400000006ff */
[----:B------:R-:W-:Y:S01]  /*1310*/  PRMT R44, R28, 0x7632, R44 ;  /* 0x000076321c2c7816 */ /* 0x000fe2000000002c */
[----:B------:R-:W-:Y:S02]  /*1320*/  IMAD.U32 R10, R45, 0x10000, RZ ;  /* 0x000100002d0a7824 */ /* 0x000fe400078e00ff */
[----:B------:R-:W-:Y:S01]  /*1330*/  FFMA R46, R8, R8, R49 ;  /* 0x00000008082e7223 */ /* 0x000fe20000000031 */
[----:B------:R-:W-:Y:S01]  /*1340*/  FFMA R45, R25, R25, R48 ;  /* 0x00000019192d7223 */ /* 0x000fe20000000030 */
[----:B------:R-:W-:-:S02]  /*1350*/  SHF.L.U32 R11, R34, 0x10, RZ ;  /* 0x00000010220b7819 */ /* 0x000fc400000006ff */
[----:B------:R-:W-:Y:S01]  /*1360*/  SHF.L.U32 R9, R44, 0x10, RZ ;  /* 0x000000102c097819 */ /* 0x000fe200000006ff */
[----:B------:R-:W-:Y:S01]  /*1370*/  FFMA R46, R19, R19, R46 ;  /* 0x00000013132e7223 */ /* 0x000fe2000000002e */
[----:B------:R-:W-:Y:S01]  /*1380*/  SHF.L.U32 R26, R26, 0x10, RZ ;  /* 0x000000101a1a7819 */ /* 0x000fe200000006ff */
[----:B------:R-:W-:Y:S01]  /*1390*/  FFMA R49, R10, R10, R45 ;  /* 0x0000000a0a317223 */ /* 0x000fe2000000002d */
[----:B------:R-:W-:Y:S02]  /*13a0*/  IMAD.U32 R28, R28, 0x10000, RZ ;  /* 0x000100001c1c7824 */ /* 0x000fe400078e00ff */
[----:B------:R-:W-:Y:S01]  /*13b0*/  FFMA R44, R11, R11, R46 ;  /* 0x0000000b0b2c7223 */ /* 0x000fe2000000002e */
[----:B------:R-:W-:Y:S01]  /*13c0*/  FMUL R45, R9, R9 ;  /* 0x00000009092d7220 */ /* 0x000fe20000400000 */
[----:B------:R-:W-:Y:S01]  /*13d0*/  SHF.L.U32 R15, R43, 0x10, RZ ;  /* 0x000000102b0f7819 */ /* 0x000fe200000006ff */
[----:B------:R-:W-:Y:S01]  /*13e0*/  FFMA R14, R26, R26, R49 ;  /* 0x0000001a1a0e7223 */ /* 0x000fe20000000031 */
[C---:B------:R-:W-:Y:S01]  /*13f0*/  PRMT R47, R29.reuse, 0x7632, R47 ;  /* 0x000076321d2f7816 */ /* 0x040fe2000000002f */
[----:B------:R-:W-:Y:S01]  /*1400*/  IMAD.U32 R29, R29, 0x10000, RZ ;  /* 0x000100001d1d7824 */ /* 0x000fe200078e00ff */
[C---:B------:R-:W-:Y:S01]  /*1410*/  PRMT R35, R27.reuse, 0x7632, R35 ;  /* 0x000076321b237816 */ /* 0x040fe20000000023 */
[----:B------:R-:W-:Y:S01]  /*1420*/  FFMA R46, R28, R28, R45 ;  /* 0x0000001c1c2e7223 */ /* 0x000fe2000000002d */
[----:B------:R-:W-:Y:S01]  /*1430*/  SHF.L.U32 R27, R27, 0x10, RZ ;  /* 0x000000101b1b7819 */ /* 0x000fe200000006ff */
[----:B------:R-:W0:Y:S01]  /*1440*/  SHFL.BFLY PT, R43, R44, 0x8, 0x1f ;  /* 0x0d001f002c2b7f89 */ /* 0x000e2200000e0000 */
[----:B------:R-:W-:Y:S01]  /*1450*/  FFMA R34, R15, R15, R14 ;  /* 0x0000000f0f227223 */ /* 0x000fe2000000000e */
[----:B------:R-:W-:-:S02]  /*1460*/  IMAD.U32 R47, R47, 0x10000, RZ ;  /* 0x000100002f2f7824 */ /* 0x000fc400078e00ff */
[----:B------:R-:W-:Y:S01]  /*1470*/  FFMA R46, R29, R29, R46 ;  /* 0x0000001d1d2e7223 */ /* 0x000fe2000000002e */
[----:B------:R-:W-:Y:S01]  /*1480*/  SHF.L.U32 R14, R35, 0x10, RZ ;  /* 0x00000010230e7819 */ /* 0x000fe200000006ff */
[----:B------:R-:W-:Y:S01]  /*1490*/  FFMA R35, R27, R27, R34 ;  /* 0x0000001b1b237223 */ /* 0x000fe20000000022 */
[C---:B------:R-:W-:Y:S01]  /*14a0*/  PRMT R48, R30.reuse, 0x7632, R48 ;  /* 0x000076321e307816 */ /* 0x040fe20000000030 */
[----:B------:R-:W-:Y:S02]  /*14b0*/  IMAD.U32 R30, R30, 0x10000, RZ ;  /* 0x000100001e1e7824 */ /* 0x000fe400078e00ff */
[----:B------:R-:W-:Y:S01]  /*14c0*/  FFMA R45, R47, R47, R46 ;  /* 0x0000002f2f2d7223 */ /* 0x000fe2000000002e */
[----:B------:R-:W-:Y:S01]  /*14d0*/  FFMA R35, R14, R14, R35 ;  /* 0x0000000e0e237223 */ /* 0x000fe20000000023 */
[----:B------:R-:W-:Y:S02]  /*14e0*/  SHF.L.U32 R48, R48, 0x10, RZ ;  /* 0x0000001030307819 */ /* 0x000fe400000006ff */
[----:B------:R-:W-:Y:S01]  /*14f0*/  FFMA R45, R30, R30, R45 ;  /* 0x0000001e1e2d7223 */ /* 0x000fe2000000002d */
[C---:B------:R-:W-:Y:S01]  /*1500*/  PRMT R49, R31.reuse, 0x7632, R49 ;  /* 0x000076321f317816 */ /* 0x040fe20000000031 */
[----:B------:R-:W1:Y:S01]  /*1510*/  SHFL.BFLY PT, R46, R35, 0x8, 0x1f ;  /* 0x0d001f00232e7f89 */ /* 0x000e6200000e0000 */
[----:B------:R-:W-:-:S02]  /*1520*/  IMAD.U32 R34, R31, 0x10000, RZ ;  /* 0x000100001f227824 */ /* 0x000fc400078e00ff */
[----:B------:R-:W-:Y:S01]  /*1530*/  FFMA R45, R48, R48, R45 ;  /* 0x00000030302d7223 */ /* 0x000fe2000000002d */
[----:B------:R-:W-:-:S03]  /*1540*/  SHF.L.U32 R49, R49, 0x10, RZ ;  /* 0x0000001031317819 */ /* 0x000fc600000006ff */
[----:B------:R-:W-:-:S04]  /*1550*/  FFMA R50, R34, R34, R45 ;  /* 0x0000002222327223 */ /* 0x000fc8000000002d */
[----:B------:R-:W-:Y:S01]  /*1560*/  FFMA R50, R49, R49, R50 ;  /* 0x0000003131327223 */ /* 0x000fe20000000032 */
[----:B0-----:R-:W-:-:S04]  /*1570*/  FADD R43, R44, R43 ;  /* 0x0000002b2c2b7221 */ /* 0x001fc80000000000 */
[----:B------:R-:W0:Y:S04]  /*1580*/  SHFL.BFLY PT, R51, R50, 0x8, 0x1f ;  /* 0x0d001f0032337f89 */ /* 0x000e2800000e0000 */
[----:B------:R-:W2:Y:S01]  /*1590*/  SHFL.BFLY PT, R44, R43, 0x4, 0x1f ;  /* 0x0c801f002b2c7f89 */ /* 0x000ea200000e0000 */
[----:B-1----:R-:W-:-:S05]  /*15a0*/  FADD R31, R35, R46 ;  /* 0x0000002e231f7221 */ /* 0x002fca0000000000 */
[----:B------:R-:W1:Y:S01]  /*15b0*/  SHFL.BFLY PT, R46, R31, 0x4, 0x1f ;  /* 0x0c801f001f2e7f89 */ /* 0x000e6200000e0000 */
[----:B0-----:R-:W-:Y:S01]  /*15c0*/  FADD R56, R50, R51 ;  /* 0x0000003332387221 */ /* 0x001fe20000000000 */
[----:B--2---:R-:W-:-:S04]  /*15d0*/  FADD R45, R43, R44 ;  /* 0x0000002c2b2d7221 */ /* 0x004fc80000000000 */
        /* <DEDUP_REMOVED lines=12> */
[----:B------:R-:W0:Y:S01]  /*16a0*/  SHFL.BFLY PT, R45, R50, 0x1, 0x1f ;  /* 0x0c201f00322d7f89 */ /* 0x000e2200000e0000 */
[----:B------:R-:W-:-:S04]  /*16b0*/  FADD R52, R35, UR8 ;  /* 0x0000000823347e21 */ /* 0x000fc80008000000 */
[----:B------:R-:W2:Y:S01]  /*16c0*/  MUFU.SQRT R35, R52 ;  /* 0x0000003400237308 */ /* 0x000ea20000002000 */
[----:B-1----:R-:W-:-:S04]  /*16d0*/  FADD R31, R44, R31 ;  /* 0x0000001f2c1f7221 */ /* 0x002fc80000000000 */
[----:B------:R-:W-:-:S04]  /*16e0*/  FADD R31, R31, UR8 ;  /* 0x000000081f1f7e21 */ /* 0x000fc80008000000 */
[----:B------:R-:W1:Y:S01]  /*16f0*/  MUFU.SQRT R46, R31 ;  /* 0x0000001f002e7308 */ /* 0x000e620000002000 */
[C---:B--2---:R-:W-:Y:S01]  /*1700*/  FSETP.GT.AND P1, PT, |R35|.reuse, 8.50705917302346158658e+37, PT ;  /* 0x7e8000002300780b */ /* 0x044fe20003f24200 */
[----:B0-----:R-:W-:Y:S01]  /*1710*/  FADD R45, R50, R45 ;  /* 0x0000002d322d7221 */ /* 0x001fe20000000000 */
[----:B------:R-:W-:-:S03]  /*1720*/  FSETP.GEU.AND P5, PT, |R35|, 1.175494350822287508e-38, PT ;  /* 0x008000002300780b */ /* 0x000fc60003fae200 */
[----:B------:R-:W-:Y:S01]  /*1730*/  FADD R45, R45, UR8 ;  /* 0x000000082d2d7e21 */ /* 0x000fe20008000000 */
[----:B------:R-:W-:-:S03]  /*1740*/  FSEL R43, R60, 1, P1 ;  /* 0x3f8000003c2b7808 */ /* 0x000fc60000800000 */
[----:B------:R-:W0:Y:S04]  /*1750*/  MUFU.SQRT R51, R45 ;  /* 0x0000002d00337308 */ /* 0x000e280000002000 */
[----:B------:R-:W-:Y:S01]  /*1760*/  @P1 FMUL R35, R35, 0.25 ;  /* 0x3e80000023231820 */ /* 0x000fe20000400000 */
[C---:B-1----:R-:W-:Y:S01]  /*1770*/  FSETP.GT.AND P1, PT, |R46|.reuse, 8.50705917302346158658e+37, PT ;  /* 0x7e8000002e00780b */ /* 0x042fe20003f24200 */
[----:B------:R-:W-:Y:S02]  /*1780*/  @!P5 FMUL R43, R43, 16777216 ;  /* 0x4b8000002b2bd820 */ /* 0x000fe40000400000 */
[----:B------:R-:W-:Y:S01]  /*1790*/  @!P5 FMUL R35, R35, 16777216 ;  /* 0x4b8000002323d820 */ /* 0x000fe20000400000 */
[----:B------:R-:W-:Y:S02]  /*17a0*/  FSETP.GEU.AND P5, PT, |R46|, 1.175494350822287508e-38, PT ;  /* 0x008000002e00780b */ /* 0x000fe40003fae200 */
[----:B------:R-:W-:-:S07]  /*17b0*/  FSEL R31, R60, 1, P1 ;  /* 0x3f8000003c1f7808 */ /* 0x000fce0000800000 */
[----:B------:R-:W-:Y:S01]  /*17c0*/  @P1 FMUL R46, R46, 0.25 ;  /* 0x3e8000002e2e1820 */ /* 0x000fe20000400000 */
[----:B0-----:R-:W-:-:S03]  /*17d0*/  FSETP.GT.AND P1, PT, |R51|, 8.50705917302346158658e+37, PT ;  /* 0x7e8000003300780b */ /* 0x001fc60003f24200 */
[----:B------:R-:W-:Y:S01]  /*17e0*/  @!P5 FMUL R46, R46, 16777216 ;  /* 0x4b8000002e2ed820 */ /* 0x000fe20000400000 */
[----:B------:R-:W-:Y:S01]  /*17f0*/  @!P5 FMUL R31, R31, 16777216 ;  /* 0x4b8000001f1fd820 */ /* 0x000fe20000400000 */
[C---:B------:R-:W-:Y:S01]  /*1800*/  FSETP.GEU.AND P5, PT, |R51|.reuse, 1.175494350822287508e-38, PT ;  /* 0x008000003300780b */ /* 0x040fe20003fae200 */
[----:B------:R-:W0:Y:S08]  /*1810*/  MUFU.RCP R44, R35 ;  /* 0x00000023002c7308 */ /* 0x000e300000001000 */
[----:B------:R-:W1:Y:S01]  /*1820*/  MUFU.RCP R46, R46 ;  /* 0x0000002e002e7308 */ /* 0x000e620000001000 */
[----:B------:R-:W-:-:S04]  /*1830*/  @P1 FMUL R51, R51, 0.25 ;  /* 0x3e80000033331820 */ /* 0x000fc80000400000 */
[----:B------:R-:W-:-:S06]  /*1840*/  @!P5 FMUL R51, R51, 16777216 ;  /* 0x4b8000003333d820 */ /* 0x000fcc0000400000 */
[----:B------:R-:W2:Y:S01]  /*1850*/  MUFU.RCP R51, R51 ;  /* 0x0000003300337308 */ /* 0x000ea20000001000 */
[----:B0-----:R-:W-:Y:S01]  /*1860*/  FMUL R44, R44, R43 ;  /* 0x0000002b2c2c7220 */ /* 0x001fe20000400000 */
[----:B------:R-:W-:Y:S01]  /*1870*/  FSEL R50, R60, 1, P1 ;  /* 0x3f8000003c327808 */ /* 0x000fe20000800000 */
[----:B-1----:R-:W-:Y:S01]  /*1880*/  FMUL R43, R46, R31 ;  /* 0x0000001f2e2b7220 */ /* 0x002fe20000400000 */
[----:B------:R-:W-:-:S03]  /*1890*/  PRMT R31, R36, 0x7632, R31 ;  /* 0x00007632241f7816 */ /* 0x000fc6000000001f */
[----:B------:R-:W-:Y:S01]  /*18a0*/  @!P5 FMUL R50, R50, 16777216 ;  /* 0x4b8000003232d820 */ /* 0x000fe20000400000 */
[----:B------:R-:W-:Y:S01]  /*18b0*/  SHF.L.U32 R36, R36, 0x10, RZ ;  /* 0x0000001024247819 */ /* 0x000fe200000006ff */
[----:B------:R-:W-:-:S04]  /*18c0*/  IMAD.U32 R31, R31, 0x10000, RZ ;  /* 0x000100001f1f7824 */ /* 0x000fc800078e00ff */
[----:B------:R-:W-:Y:S01]  /*18d0*/  FMUL R45, R31, R31 ;  /* 0x0000001f1f2d7220 */ /* 0x000fe20000400000 */
[----:B--2---:R-:W-:Y:S01]  /*18e0*/  FMUL R35, R51, R50 ;  /* 0x0000003233237220 */ /* 0x004fe20000400000 */
[C---:B------:R-:W-:Y:S01]  /*18f0*/  PRMT R50, R37.reuse, 0x7632, R50 ;  /* 0x0000763225327816 */ /* 0x040fe20000000032 */
[----:B------:R-:W-:Y:S02]  /*1900*/  IMAD.U32 R37, R37, 0x10000, RZ ;  /* 0x0001000025257824 */ /* 0x000fe400078e00ff */
[----:B------:R-:W-:Y:S01]  /*1910*/  FFMA R46, R36, R36, R45 ;  /* 0x00000024242e7223 */ /* 0x000fe2000000002d */
[----:B------:R-:W-:-:S03]  /*1920*/  SHF.L.U32 R50, R50, 0x10, RZ ;  /* 0x0000001032327819 */ /* 0x000fc600000006ff */
[----:B------:R-:W-:Y:S01]  /*1930*/  FFMA R45, R37, R37, R46 ;  /* 0x00000025252d7223 */ /* 0x000fe2000000002e */
        /* <DEDUP_REMOVED lines=18> */
[C---:B-----5:R-:W-:Y:S02]  /*1a60*/  PRMT R58, R21.reuse, 0x7632, R58 ;  /* 0x00007632153a7816 */ /* 0x060fe4000000003a */
[----:B------:R-:W-:-:S03]  /*1a70*/  SHF.L.U32 R21, R21, 0x10, RZ ;  /* 0x0000001015157819 */ /* 0x000fc600000006ff */
[----:B------:R-:W-:Y:S02]  /*1a80*/  IMAD.U32 R58, R58, 0x10000, RZ ;  /* 0x000100003a3a7824 */ /* 0x000fe400078e00ff */
[--C-:B0-----:R-:W-:Y:S01]  /*1a90*/  FADD R57, R57, R56.reuse ;  /* 0x0000003839397221 */ /* 0x101fe20000000000 */
[----:B------:R-:W-:-:S04]  /*1aa0*/  PRMT R56, R20, 0x7632, R56 ;  /* 0x0000763214387816 */ /* 0x000fc80000000038 */
[----:B------:R-:W-:Y:S01]  /*1ab0*/  SHF.L.U32 R56, R56, 0x10, RZ ;  /* 0x0000001038387819 */ /* 0x000fe200000006ff */
[----:B------:R-:W-:-:S04]  /*1ac0*/  IMAD.U32 R20, R20, 0x10000, RZ ;  /* 0x0001000014147824 */ /* 0x000fc800078e00ff */
[----:B------:R-:W-:-:S04]  /*1ad0*/  FMUL R45, R56, R56 ;  /* 0x00000038382d7220 */ /* 0x000fc80000400000 */
[----:B------:R-:W-:Y:S01]  /*1ae0*/  FFMA R45, R20, R20, R45 ;  /* 0x00000014142d7223 */ /* 0x000fe2000000002d */
[----:B------:R-:W-:-:S03]  /*1af0*/  PRMT R59, R22, 0x7632, R59 ;  /* 0x00007632163b7816 */ /* 0x000fc6000000003b */
[----:B------:R-:W-:Y:S01]  /*1b00*/  FFMA R45, R21, R21, R45 ;  /* 0x00000015152d7223 */ /* 0x000fe2000000002d */
[----:B------:R-:W-:-:S03]  /*1b10*/  IMAD.U32 R22, R22, 0x10000, RZ ;  /* 0x0001000016167824 */ /* 0x000fc600078e00ff */
        /* <DEDUP_REMOVED lines=16> */
[----:B------:R-:W1:Y:S01]  /*1c20*/  S2UR UR5, SR_CgaCtaId ;  /* 0x00000000000579c3 */ /* 0x000e620000008800 */
[----:B0-----:R-:W-:Y:S02]  /*1c30*/  FADD R46, R46, R45 ;  /* 0x0000002d2e2e7221 */ /* 0x001fe40000000000 */
[----:B------:R-:W0:Y:S01]  /*1c40*/  S2R R45, SR_TID.X ;  /* 0x00000000002d7919 */ /* 0x000e220000002100 */
[----:B------:R-:W-:Y:S02]  /*1c50*/  UMOV UR4, 0x400 ;  /* 0x0000040000047882 */ /* 0x000fe40000000000 */
[----:B-1----:R-:W-:Y:S01]  /*1c60*/  ULEA UR4, UR5, UR4, 0x18 ;  /* 0x0000000405047291 */ /* 0x002fe2000f8ec03f */
[----:B0-----:R-:W-:-:S04]  /*1c70*/  SHF.R.U32.HI R45, RZ, 0x4, R45 ;  /* 0x00000004ff2d7819 */ /* 0x001fc8000001162d */
[----:B------:R-:W-:-:S04]  /*1c80*/  SGXT.U32 R45, R45, 0x4 ;  /* 0x000000042d2d781a */ /* 0x000fc80000000000 */
[----:B------:R-:W-:-:S05]  /*1c90*/  LEA R45, R45, UR4, 0x2 ;  /* 0x000000042d2d7c11 */ /* 0x000fca000f8e10ff */
[----:B------:R0:W-:Y:S02]  /*1ca0*/  STS [R45], R42 ;  /* 0x0000002a2d007388 */ /* 0x0001e40000000800 */
[----:B0-----:R-:W0:Y:S01]  /*1cb0*/  S2R R42, SR_TID.X ;  /* 0x00000000002a7919 */ /* 0x001e220000002100 */
[----:B------:R-:W-:Y:S01]  /*1cc0*/  FADD R57, R57, UR8 ;  /* 0x0000000839397e21 */ /* 0x000fe20008000000 */
[----:B------:R1:W-:Y:S03]  /*1cd0*/  STS [R45+0x80], R12 ;  /* 0x0000800c2d007388 */ /* 0x0003e60000000800 */
[----:B-1----:R-:W1:Y:S01]  /*1ce0*/  MUFU.SQRT R12, R57 ;  /* 0x00000039000c7308 */ /* 0x002e620000002000 */
[----:B------:R2:W-:Y:S01]  /*1cf0*/  STS [R45+0x40], R32 ;  /* 0x000040202d007388 */ /* 0x0005e20000000800 */
[-C--:B------:R-:W-:Y:S01]  /*1d00*/  FMUL R24, R24, R43.reuse ;  /* 0x0000002b18187220 */ /* 0x080fe20000400000 */
[-C--:B------:R-:W-:Y:S01]  /*1d10*/  FMUL R33, R33, R43.reuse ;  /* 0x0000002b21217220 */ /* 0x080fe20000400000 */
[-C--:B------:R-:W-:Y:S01]  /*1d20*/  FMUL R25, R25, R43.reuse ;  /* 0x0000002b19197220 */ /* 0x080fe20000400000 */
[-C--:B------:R-:W-:Y:S01]  /*1d30*/  FMUL R10, R10, R43.reuse ;  /* 0x0000002b0a0a7220 */ /* 0x080fe20000400000 */
[-C--:B------:R-:W-:Y:S01]  /*1d40*/  FMUL R26, R26, R43.reuse ;  /* 0x0000002b1a1a7220 */ /* 0x080fe20000400000 */
[-C--:B------:R-:W-:Y:S01]  /*1d50*/  FMUL R15, R15, R43.reuse ;  /* 0x0000002b0f0f7220 */ /* 0x080fe20000400000 */
[----:B------:R-:W-:Y:S01]  /*1d60*/  FMUL R27, R27, R43 ;  /* 0x0000002b1b1b7220 */ /* 0x000fe20000400000 */
[----:B0-----:R-:W-:-:S04]  /*1d70*/  LEA.HI R42, R42, 0x30, RZ, 0x1c ;  /* 0x000000302a2a7811 */ /* 0x001fc800078fe0ff */
[----:B--2---:R-:W-:Y:S02]  /*1d80*/  LEA R32, R42, UR4, 0x2 ;  /* 0x000000042a207c11 */ /* 0x004fe4000f8e10ff */
[----:B-1----:R-:W-:Y:S01]  /*1d90*/  FSETP.GT.AND P1, PT, |R12|, 8.50705917302346158658e+37, PT ;  /* 0x7e8000000c00780b */ /* 0x002fe20003f24200 */
[----:B------:R-:W-:Y:S02]  /*1da0*/  FMUL R14, R14, R43 ;  /* 0x0000002b0e0e7220 */ /* 0x000fe40000400000 */
[----:B------:R-:W-:Y:S01]  /*1db0*/  STS [R32], R44 ;  /* 0x0000002c20007388 */ /* 0x000fe20000000800 */
[----:B------:R-:W-:-:S03]  /*1dc0*/  FSETP.GEU.AND P5, PT, |R12|, 1.175494350822287508e-38, PT ;  /* 0x008000000c00780b */ /* 0x000fc60003fae200 */
[----:B------:R0:W-:Y:S02]  /*1dd0*/  STS [R45+0x100], R43 ;  /* 0x0001002b2d007388 */ /* 0x0001e40000000800 */
[----:B0-----:R-:W-:Y:S02]  /*1de0*/  FMUL R43, R30, R35 ;  /* 0x000000231e2b7220 */ /* 0x001fe40000400000 */
[----:B------:R-:W0:Y:S02]  /*1df0*/  S2R R30, SR_TID.X ;  /* 0x00000000001e7919 */ /* 0x000e240000002100 */
[----:B------:R-:W-:-:S04]  /*1e00*/  @P1 FMUL R12, R12, 0.25 ;  /* 0x3e8000000c0c1820 */ /* 0x000fc80000400000 */
[----:B------:R-:W-:-:S04]  /*1e10*/  @!P5 FMUL R12, R12, 16777216 ;  /* 0x4b8000000c0cd820 */ /* 0x000fc80000400000 */
[----:B------:R1:W-:Y:S01]  /*1e20*/  MUFU.RCP R57, R12 ;  /* 0x0000000c00397308 */ /* 0x0003e20000001000 */
[----:B------:R-:W-:Y:S02]  /*1e30*/  IMAD.MOV.U32 R42, RZ, RZ, 0x3e800000 ;  /* 0x3e800000ff2a7424 */ /* 0x000fe400078e00ff */
[----:B-1----:R-:W-:-:S03]  /*1e40*/  FADD R12, R46, UR8 ;  /* 0x000000082e0c7e21 */ /* 0x002fc60008000000 */
[----:B------:R-:W-:Y:S01]  /*1e50*/  FSEL R46, R42, 1, P1 ;  /* 0x3f8000002a2e7808 */ /* 0x000fe20000800000 */
[-C--:B------:R-:W-:Y:S01]  /*1e60*/  FMUL R32, R29, R35.reuse ;  /* 0x000000231d207220 */ /* 0x080fe20000400000 */
[-C--:B------:R-:W-:Y:S01]  /*1e70*/  FMUL R16, R16, R44.reuse ;  /* 0x0000002c10107220 */ /* 0x080fe20000400000 */
[-C--:B------:R-:W-:Y:S01]  /*1e80*/  FMUL R13, R13, R44.reuse ;  /* 0x0000002c0d0d7220 */ /* 0x080fe20000400000 */
[-C--:B------:R-:W-:Y:S01]  /*1e90*/  FMUL R17, R17, R44.reuse ;  /* 0x0000002c11117220 */ /* 0x080fe20000400000 */
[----:B------:R-:W1:Y:S01]  /*1ea0*/  MUFU.SQRT R12, R12 ;  /* 0x0000000c000c7308 */ /* 0x000e620000002000 */
[-C--:B------:R-:W-:Y:S01]  /*1eb0*/  FMUL R29, R47, R35.reuse ;  /* 0x000000232f1d7220 */ /* 0x080fe20000400000 */
[----:B------:R-:W-:Y:S01]  /*1ec0*/  @!P5 FMUL R46, R46, 16777216 ;  /* 0x4b8000002e2ed820 */ /* 0x000fe20000400000 */
[----:B------:R-:W-:Y:S01]  /*1ed0*/  FMUL R42, R48, R35 ;  /* 0x00000023302a7220 */ /* 0x000fe20000400000 */
[----:B------:R-:W-:Y:S01]  /*1ee0*/  SHF.R.S32.HI R48, RZ, 0x1f, R61 ;  /* 0x0000001fff307819 */ /* 0x000fe2000001143d */
[-C--:B------:R-:W-:Y:S01]  /*1ef0*/  FMUL R4, R4, R44.reuse ;  /* 0x0000002c04047220 */ /* 0x080fe20000400000 */
[-C--:B------:R-:W-:Y:S01]  /*1f00*/  FMUL R18, R18, R44.reuse ;  /* 0x0000002c12127220 */ /* 0x080fe20000400000 */
[-C--:B------:R-:W-:Y:S01]  /*1f10*/  FMUL R8, R8, R44.reuse ;  /* 0x0000002c08087220 */ /* 0x080fe20000400000 */
[----:B0-----:R-:W-:Y:S01]  /*1f20*/  LOP3.LUT R47, R61, 0x7f, R30, 0xf8, !PT ;  /* 0x0000007f3d2f7812 */ /* 0x001fe200078ef81e */
[-C--:B------:R-:W-:Y:S01]  /*1f30*/  FMUL R19, R19, R44.reuse ;  /* 0x0000002c13137220 */ /* 0x080fe20000400000 */
[----:B------:R-:W-:Y:S01]  /*1f40*/  LOP3.LUT P1, RZ, R30, 0x80, RZ, 0xc0, !PT ;  /* 0x000000801eff7812 */ /* 0x000fe2000782c0ff */
[----:B------:R-:W-:Y:S01]  /*1f50*/  FMUL R11, R11, R44 ;  /* 0x0000002c0b0b7220 */ /* 0x000fe20000400000 */
[----:B------:R-:W-:Y:S01]  /*1f60*/  ISETP.LT.U32.AND P5, PT, R47, 0xc000, PT ;  /* 0x0000c0002f00780c */ /* 0x000fe20003fa1070 */
[----:B------:R-:W-:-:S03]  /*1f70*/  ULDC.64 UR8, c[0x0][0x220] ;  /* 0x0000880000087ab9 */ /* 0x000fc60000000a00 */
[----:B------:R-:W-:Y:S02]  /*1f80*/  ISETP.LT.AND.EX P1, PT, R48, RZ, !P1, P5 ;  /* 0x000000ff3000720c */ /* 0x000fe40004f21350 */
[C---:B-1----:R-:W-:Y:S02]  /*1f90*/  FSETP.GT.AND P5, PT, |R12|.reuse, 8.50705917302346158658e+37, PT ;  /* 0x7e8000000c00780b */ /* 0x042fe40003fa4200 */
[----:B------:R-:W-:Y:S01]  /*1fa0*/  FSETP.GEU.AND P6, PT, |R12|, 1.175494350822287508e-38, PT ;  /* 0x008000000c00780b */ /* 0x000fe20003fce200 */
[----:B------:R-:W-:Y:S01]  /*1fb0*/  HFMA2.MMA R30, -RZ, RZ, 1.625, 0 ;  /* 0x3e800000ff1e7435 */ /* 0x000fe200000001ff */
[----:B------:R-:W-:-:S09]  /*1fc0*/  ISETP.GT.AND P1, PT, R61, -0x1, P1 ;  /* 0xffffffff3d00780c */ /* 0x000fd20000f24270 */
[----:B------:R-:W-:-:S04]  /*1fd0*/  @P5 FMUL R12, R12, 0.25 ;  /* 0x3e8000000c0c5820 */ /* 0x000fc80000400000 */
[----:B------:R-:W-:Y:S01]  /*1fe0*/  @!P6 FMUL R12, R12, 16777216 ;  /* 0x4b8000000c0ce820 */ /* 0x000fe20000400000 */
[----:B------:R-:W0:Y:S05]  /*1ff0*/  S2R R61, SR_TID.X ;  /* 0x00000000003d7919 */ /* 0x000e2a0000002100 */
[----:B------:R-:W1:Y:S01]  /*2000*/  MUFU.RCP R12, R12 ;  /* 0x0000000c000c7308 */ /* 0x000e620000001000 */
[-C--:B------:R-:W-:Y:S01]  /*2010*/  FMUL R44, R34, R35.reuse ;  /* 0x00000023222c7220 */ /* 0x080fe20000400000 */
[----:B------:R-:W-:Y:S01]  /*2020*/  FMUL R34, R49, R35 ;  /* 0x0000002331227220 */ /* 0x000fe20000400000 */
[----:B------:R-:W-:-:S05]  /*2030*/  FSEL R49, R30, 1, P5 ;  /* 0x3f8000001e317808 */ /* 0x000fca0002800000 */
[----:B------:R-:W-:Y:S01]  /*2040*/  @!P6 FMUL R49, R49, 16777216 ;  /* 0x4b8000003131e820 */ /* 0x000fe20000400000 */
[----:B------:R-:W-:Y:S01]  /*2050*/  ISETP.NE.AND P6, PT, R2, RZ, PT ;  /* 0x000000ff0200720c */ /* 0x000fe20003fc5270 */
[----:B------:R-:W-:Y:S01]  /*2060*/  FMUL R57, R57, R46 ;  /* 0x0000002e39397220 */ /* 0x000fe20000400000 */
[----:B------:R-:W-:Y:S01]  /*2070*/  F2FP.BF16.F32.PACK_AB R16, R13, R16 ;  /* 0x000000100d10723e */ /* 0x000fe200000010ff */
[----:B-1----:R-:W-:Y:S01]  /*2080*/  FMUL R49, R12, R49 ;  /* 0x000000310c317220 */ /* 0x002fe20000400000 */
[----:B------:R-:W-:-:S04]  /*2090*/  IADD3 R12, P5, R0, UR10, RZ ;  /* 0x0000000a000c7c10 */ /* 0x000fc8000ffbe0ff */
[----:B------:R-:W-:Y:S02]  /*20a0*/  IADD3.X R13, R40, UR11, RZ, P5, !PT ;  /* 0x0000000b280d7c10 */ /* 0x000fe4000affe4ff */
[----:B------:R-:W-:Y:S01]  /*20b0*/  LEA R30, P5, R47, UR8, 0x2 ;  /* 0x000000082f1e7c11 */ /* 0x000fe2000f8a10ff */
[----:B------:R-:W-:Y:S01]  /*20c0*/  FMUL R2, R31, R57 ;  /* 0x000000391f027220 */ /* 0x000fe20000400000 */
[----:B------:R-:W-:Y:S02]  /*20d0*/  F2FP.BF16.F32.PACK_AB R17, R4, R17 ;  /* 0x000000110411723e */ /* 0x000fe400000010ff */
[----:B------:R-:W-:Y:S02]  /*20e0*/  LEA.HI.X R31, R47, UR9, R48, 0x2, P5 ;  /* 0x000000092f1f7c11 */ /* 0x000fe4000a8f1430 */
[----:B------:R-:W-:Y:S02]  /*20f0*/  F2FP.BF16.F32.PACK_AB R18, R8, R18 ;  /* 0x000000120812723e */ /* 0x000fe400000010ff */
[----:B------:R-:W-:-:S02]  /*2100*/  F2FP.BF16.F32.PACK_AB R19, R11, R19 ;  /* 0x000000130b13723e */ /* 0x000fc400000010ff */
[----:B------:R-:W-:Y:S02]  /*2110*/  IADD3 R4, P5, R7, UR10, RZ ;  /* 0x0000000a07047c10 */ /* 0x000fe4000ffbe0ff */
[----:B0-----:R-:W-:Y:S01]  /*2120*/  LEA.HI R61, R61, 0x70, RZ, 0x1c ;  /* 0x000000703d3d7811 */ /* 0x001fe200078fe0ff */
[-C--:B------:R-:W-:Y:S01]  /*2130*/  FMUL R28, R28, R35.reuse ;  /* 0x000000231c1c7220 */ /* 0x080fe20000400000 */
[----:B------:R-:W-:Y:S01]  /*2140*/  F2FP.BF16.F32.PACK_AB R24, R33, R24 ;  /* 0x000000182118723e */ /* 0x000fe200000010ff */
[----:B------:R-:W-:Y:S01]  /*2150*/  FMUL R9, R9, R35 ;  /* 0x0000002309097220 */ /* 0x000fe20000400000 */
[----:B------:R-:W-:Y:S01]  /*2160*/  F2FP.BF16.F32.PACK_AB R25, R10, R25 ;  /* 0x000000190a19723e */ /* 0x000fe200000010ff */
[----:B------:R0:W-:Y:S01]  /*2170*/  STS [R45+0x140], R35 ;  /* 0x000140232d007388 */ /* 0x0001e20000000800 */
[----:B------:R-:W-:Y:S02]  /*2180*/  F2FP.BF16.F32.PACK_AB R26, R15, R26 ;  /* 0x0000001a0f1a723e */ /* 0x000fe400000010ff */
[----:B------:R-:W-:Y:S01]  /*2190*/  F2FP.BF16.F32.PACK_AB R27, R14, R27 ;  /* 0x0000001b0e1b723e */ /* 0x000fe200000010ff */
[----:B------:R-:W-:Y:S01]  /*21a0*/  @P6 STG.E.128 desc[UR6][R12.64], R16 ;  /* 0x000000100c006986 */ /* 0x000fe2000c101d06 */
[----:B------:R-:W-:Y:S01]  /*21b0*/  IADD3.X R5, R5, UR11, RZ, P5, !PT ;  /* 0x0000000b05057c10 */ /* 0x000fe2000affe4ff */
[----:B------:R-:W-:-:S02]  /*21c0*/  FMUL R46, R39, R57 ;  /* 0x00000039272e7220 */ /* 0x000fc40000400000 */
[----:B------:R1:W-:Y:S01]  /*21d0*/  STS [R45+0x180], R57 ;  /* 0x000180392d007388 */ /* 0x0003e20000000800 */
[-C--:B0-----:R-:W-:Y:S01]  /*21e0*/  FMUL R35, R50, R57.reuse ;  /* 0x0000003932237220 */ /* 0x081fe20000400000 */
[----:B------:R-:W-:Y:S01]  /*21f0*/  LEA R50, R61, UR4, 0x2 ;  /* 0x000000043d327c11 */ /* 0x000fe2000f8e10ff */
[-C--:B------:R-:W-:Y:S01]  /*2200*/  FMUL R36, R36, R57.reuse ;  /* 0x0000003924247220 */ /* 0x080fe20000400000 */
[----:B------:R-:W0:Y:S01]  /*2210*/  S2R R61, SR_TID.X ;  /* 0x00000000003d7919 */ /* 0x000e220000002100 */
[-C--:B------:R-:W-:Y:S01]  /*2220*/  FMUL R37, R37, R57.reuse ;  /* 0x0000003925257220 */ /* 0x080fe20000400000 */
[----:B------:R-:W-:Y:S01]  /*2230*/  FMUL R39, R52, R57 ;  /* 0x0000003934277220 */ /* 0x000fe20000400000 */
[-C--:B------:R-:W-:Y:S01]  /*2240*/  FMUL R40, R21, R49.reuse ;  /* 0x0000003115287220 */ /* 0x080fe20000400000 */
[----:B------:R-:W-:Y:S01]  /*2250*/  FMUL R47, R22, R49 ;  /* 0x00000031162f7220 */ /* 0x000fe20000400000 */
[-C--:B-1----:R-:W-:Y:S01]  /*2260*/  FMUL R45, R38, R57.reuse ;  /* 0x00000039262d7220 */ /* 0x082fe20000400000 */
[----:B------:R-:W-:Y:S01]  /*2270*/  FMUL R38, R51, R57 ;  /* 0x0000003933267220 */ /* 0x000fe20000400000 */
[----:B------:R-:W-:Y:S01]  /*2280*/  IADD3 R12, P5, R3, UR10, RZ ;  /* 0x0000000a030c7c10 */ /* 0x000fe2000ffbe0ff */
[----:B------:R1:W-:Y:S01]  /*2290*/  @P2 STG.E.128 desc[UR6][R4.64], R24 ;  /* 0x0000001804002986 */ /* 0x0003e2000c101d06 */
[-C--:B------:R-:W-:Y:S01]  /*22a0*/  FMUL R20, R20, R49.reuse ;  /* 0x0000003114147220 */ /* 0x080fe20000400000 */
[-C--:B------:R-:W-:Y:S01]  /*22b0*/  FMUL R0, R56, R49.reuse ;  /* 0x0000003138007220 */ /* 0x080fe20000400000 */
[-C--:B------:R-:W-:Y:S01]  /*22c0*/  FMUL R21, R58, R49.reuse ;  /* 0x000000313a157220 */ /* 0x080fe20000400000 */
[-C--:B------:R-:W-:Y:S01]  /*22d0*/  FMUL R22, R59, R49.reuse ;  /* 0x000000313b167220 */ /* 0x080fe20000400000 */
[-C--:B------:R-:W-:Y:S01]  /*22e0*/  FMUL R23, R23, R49.reuse ;  /* 0x0000003117177220 */ /* 0x080fe20000400000 */
[----:B------:R-:W-:Y:S01]  /*22f0*/  FMUL R48, R60, R49 ;  /* 0x000000313c307220 */ /* 0x000fe20000400000 */
[----:B------:R-:W-:-:S02]  /*2300*/  IADD3.X R13, R6, UR11, RZ, P5, !PT ;  /* 0x0000000b060d7c10 */ /* 0x000fc4000affe4ff */
[----:B------:R-:W-:Y:S02]  /*2310*/  IADD3 R14, P2, R53, UR10, RZ ;  /* 0x0000000a350e7c10 */ /* 0x000fe4000ff5e0ff */
[----:B------:R-:W-:Y:S02]  /*2320*/  IADD3 R6, P5, R55, UR10, RZ ;  /* 0x0000000a37067c10 */ /* 0x000fe4000ffbe0ff */
[----:B------:R-:W-:Y:S02]  /*2330*/  F2FP.BF16.F32.PACK_AB R8, R9, R28 ;  /* 0x0000001c0908723e */ /* 0x000fe400000010ff */
[----:B------:R-:W-:Y:S02]  /*2340*/  F2FP.BF16.F32.PACK_AB R9, R29, R32 ;  /* 0x000000201d09723e */ /* 0x000fe400000010ff */
[----:B------:R-:W-:Y:S02]  /*2350*/  F2FP.BF16.F32.PACK_AB R10, R42, R43 ;  /* 0x0000002b2a0a723e */ /* 0x000fe400000010ff */
[----:B------:R-:W-:-:S02]  /*2360*/  F2FP.BF16.F32.PACK_AB R11, R34, R44 ;  /* 0x0000002c220b723e */ /* 0x000fc400000010ff */
[----:B------:R-:W-:Y:S02]  /*2370*/  IADD3.X R15, R41, UR11, RZ, P2, !PT ;  /* 0x0000000b290f7c10 */ /* 0x000fe400097fe4ff */
[----:B------:R-:W-:Y:S02]  /*2380*/  F2FP.BF16.F32.PACK_AB R36, R2, R36 ;  /* 0x000000240224723e */ /* 0x000fe400000010ff */
[----:B------:R-:W-:Y:S02]  /*2390*/  F2FP.BF16.F32.PACK_AB R37, R35, R37 ;  /* 0x000000252325723e */ /* 0x000fe400000010ff */
[----:B------:R-:W-:Y:S02]  /*23a0*/  F2FP.BF16.F32.PACK_AB R38, R38, R45 ;  /* 0x0000002d2626723e */ /* 0x000fe400000010ff */
[----:B------:R-:W-:Y:S02]  /*23b0*/  F2FP.BF16.F32.PACK_AB R39, R39, R46 ;  /* 0x0000002e2727723e */ /* 0x000fe400000010ff */
[----:B------:R-:W-:-:S02]  /*23c0*/  IADD3.X R7, R54, UR11, RZ, P5, !PT ;  /* 0x0000000b36077c10 */ /* 0x000fc4000affe4ff */
[----:B------:R-:W-:Y:S02]  /*23d0*/  F2FP.BF16.F32.PACK_AB R20, R0, R20 ;  /* 0x000000140014723e */ /* 0x000fe400000010ff */
[----:B------:R-:W-:Y:S02]  /*23e0*/  F2FP.BF16.F32.PACK_AB R21, R21, R40 ;  /* 0x000000281515723e */ /* 0x000fe400000010ff */
[----:B------:R-:W-:Y:S02]  /*23f0*/  F2FP.BF16.F32.PACK_AB R22, R22, R47 ;  /* 0x0000002f1616723e */ /* 0x000fe400000010ff */
[----:B------:R-:W-:Y:S01]  /*2400*/  F2FP.BF16.F32.PACK_AB R23, R48, R23 ;  /* 0x000000173017723e */ /* 0x000fe200000010ff */
[----:B------:R1:W-:Y:S04]  /*2410*/  @P3 STG.E.128 desc[UR6][R12.64], R8 ;  /* 0x000000080c003986 */ /* 0x0003e8000c101d06 */
[----:B------:R1:W-:Y:S04]  /*2420*/  @P4 STG.E.128 desc[UR6][R14.64], R36 ;  /* 0x000000240e004986 */ /* 0x0003e8000c101d06 */
[----:B------:R1:W-:Y:S04]  /*2430*/  STS [R50], R49 ;  /* 0x0000003132007388 */ /* 0x0003e80000000800 */
[----:B------:R1:W-:Y:S01]  /*2440*/  @P0 STG.E.128 desc[UR6][R6.64], R20 ;  /* 0x0000001406000986 */ /* 0x0003e2000c101d06 */
[----:B0-----:R-:W-:-:S04]  /*2450*/  LOP3.LUT R0, R61, 0x7f, RZ, 0xc0, !PT ;  /* 0x0000007f3d007812 */ /* 0x001fc800078ec0ff */
[----:B------:R-:W-:Y:S01]  /*2460*/  LEA R0, R0, UR4, 0x2 ;  /* 0x0000000400007c11 */ /* 0x000fe2000f8e10ff */
[----:B------:R-:W-:Y:S06]  /*2470*/  BAR.SYNC.DEFER_BLOCKING 0x0 ;  /* 0x0000000000007b1d */ /* 0x000fec0000010000 */
[----:B------:R-:W-:Y:S05]  /*2480*/  @!P1 EXIT ;  /* 0x000000000000994d */ /* 0x000fea0003800000 */
[----:B------:R-:W0:Y:S04]  /*2490*/  LDS R3, [R0] ;  /* 0x0000000000037984 */ /* 0x000e280000000800 */
[----:B0-----:R-:W-:Y:S01]  /*24a0*/  STG.E desc[UR6][R30.64], R3 ;  /* 0x000000031e007986 */ /* 0x001fe2000c101906 */
[----:B------:R-:W-:Y:S05]  /*24b0*/  EXIT ;  /* 0x000000000000794d */ /* 0x000fea0003800000 */
.L_x_0:
[----:B------:R-:W-:-:S00]  /*24c0*/  BRA `(.L_x_0) ;  /* 0xfffffffc00fc7947 */ /* 0x000fc0000383ffff */
[----:B------:R-:W-:-:S00]  /*24d0*/  NOP ;  /* 0x0000000000007918 */ /* 0x000fc00000000000 */
        /* <DEDUP_REMOVED lines=10> */
.L_x_1:


//--------------------- .nv.global.init           --------------------------
	.section	.nv.global.init,"aw",@progbits
.nv.global.init:
	.type		_$_str,@object
	.size		_$_str,(_$_str_$_2 - _$_str)
_$_str:
        /*0000*/ 	.byte	0x5f, 0x5f, 0x43, 0x55, 0x44, 0x41, 0x5f, 0x46, 0x54, 0x5a, 0x00
	.type		_$_str_$_2,@object
	.size		_$_str_$_2,(.L_1 - _$_str_$_2)
_$_str_$_2:
        /*000b*/ 	.byte	0x5f, 0x5f, 0x43, 0x55, 0x44, 0x41, 0x5f, 0x50, 0x52, 0x45, 0x43, 0x5f, 0x53, 0x51, 0x52, 0x54
        /*001b*/ 	.byte	0x00
.L_1:


//--------------------- .nv.shared.l2norm_fwd_kernel --------------------------
	.section	.nv.shared.l2norm_fwd_kernel,"aw",@nobits
	.sectionflags	@""
	.align	16
	.zero		1024


//--------------------- .nv.shared.reserved.0     --------------------------
	.section	.nv.shared.reserved.0,"aw",@nobits
	.weak		__nv_reservedSMEM_offset_0_alias
	.size		__nv_reservedSMEM_offset_0_alias, 0, 0
	.other		__nv_reservedSMEM_offset_0_alias,@"STO_CUDA_RESERVED_SHARED STV_DEFAULT"
__nv_reservedSMEM_offset_0_alias:
	.zero		0


//--------------------- .nv.constant0.l2norm_fwd_kernel --------------------------
	.section	.nv.constant0.l2norm_fwd_kernel,"a",@progbits
	.sectionflags	@""
	.align	4
.nv.constant0.l2norm_fwd_kernel:
	.zero		568


//--------------------- SYMBOLS --------------------------

	.type		.nv.reservedSmem.offset0,@object
	.size		.nv.reservedSmem.offset0,0x4
